	.target	sm_100a

	.elftype	@"ET_EXEC"


//--------------------- .note.nv.tkinfo           --------------------------
	.section	.note.nv.tkinfo,"",@"SHT_NOTE"
	.sectionflags	@"SHF_NOTE_NV_TKINFO"
	.tkinfo
        /*0018*/ 	.word	0x00000002
        /*0030*/ 	.string	""
        /*0030*/ 	.string	"ptxas"
        /*0030*/ 	.string	"Cuda compilation tools, release 13.0, V13.0.88"
        /*0030*/ 	.string	"Build cuda_13.0.r13.0/compiler.36424714_0"
        /*0030*/ 	.string	"-arch sm_100a -m 64 "



//--------------------- .note.nv.cuinfo           --------------------------
	.section	.note.nv.cuinfo,"",@"SHT_NOTE"
	.sectionflags	@"SHF_NOTE_NV_CUINFO"
        /*0018*/ 	.short	0x0002
        /*001a*/ 	.short	0x0064
        /*001c*/ 	.short	0x0082
	.zero		2


//--------------------- .nv.info                  --------------------------
	.section	.nv.info,"",@"SHT_CUDA_INFO"
	.align	4


	//----- nvinfo : EIATTR_REGCOUNT
	.align		4
        /*0000*/ 	.byte	0x04, 0x2f
        /*0002*/ 	.short	(.L_19 - .L_18)
	.align		4
.L_18:
        /*0004*/ 	.word	index@(_ZN7cutlass13device_kernelINS_4gemm6kernel13GemmUniversalIN4cute5tupleIJiiiiEEENS1_10collective13CollectiveMmaINS1_35MainloopSm100TmaUmmaWarpSpecializedILi72ELi2ELi4ENS5_IJNS4_1CILi4EEESB_NSA_ILi1EEEEEEEENS5_IJNSA_ILi128EEENSA_ILi64EEENSA_ILi32EEEEEENS_12float_e5m2_tENS5_IJlSC_lEEESJ_SK_NS4_8TiledMMAINS4_8MMA_AtomIJNS4_10MMA_TraitsINS4_25SM100_MMA_F8F6F4_2x1SM_SSEJSJ_SJ_fSF_SG_NS4_17integral_constantINS4_4UMMA5MajorELSR_0EEESS_NSP_INSQ_7ScaleInELST_0EEESU_EEEEEENS4_6LayoutINS5_IJSC_SC_SC_EEENS5_IJNSA_ILi0EEESZ_SZ_EEEEENS5_IJNS4_10UnderscoreES12_S12_EEEEENS4_28SM100_TMA_2SM_LOAD_MULTICASTENS4_14ComposedLayoutINS4_7SwizzleILi1ELi4ELi3EEENS4_18smem_ptr_flag_bitsILi8EEENSX_INS5_IJNSA_ILi8EEESH_EEENS5_IJSH_SC_EEEEEEEvNS4_8identityES15_S1F_vS1G_EENS_8epilogue10collective18CollectiveEpilogueINS1I_23Sm100TmaWarpSpecializedILi1ELi1ELi32ELb0ELb0EEEJNS5_IJSG_SG_SH_EEENS5_IJNSX_ISG_SC_EES1O_EEESJ_SK_SJ_SK_NS1I_6fusion15FusionCallbacksIS1M_NS1Q_17LinearCombinationISJ_fSJ_fLNS_15FloatRoundStyleE2EEES1N_S1P_JEEENS4_5SM1004TMEM4LOAD26SM100_TMEM_LOAD_32dp32b32xENS4_13SM90_TMA_LOADENS16_INS17_ILi2ELi4ELi3EEES1A_NSX_INS5_IJS1B_SG_EEENS5_IJSG_SC_EEEEEEENS4_39AutoVectorizingCopyWithAssumedAlignmentILi128EEENS4_14SM90_TMA_STOREES25_S27_S27_EEEvvEEEEvNT_6ParamsE)
        /*0008*/ 	.word	0x0000005a


	//----- nvinfo : EIATTR_FRAME_SIZE
	.align		4
.L_19:
        /*000c*/ 	.byte	0x04, 0x11
        /*000e*/ 	.short	(.L_21 - .L_20)
	.align		4
.L_20:
        /*0010*/ 	.word	index@($__internal_2_$__cuda_sm10x_tcgen05_guardrail_trap_unallocated_columns_being_dealloced)
        /*0014*/ 	.word	0x00000000


	//----- nvinfo : EIATTR_FRAME_SIZE
	.align		4
.L_21:
        /*0018*/ 	.byte	0x04, 0x11
        /*001a*/ 	.short	(.L_23 - .L_22)
	.align		4
.L_22:
        /*001c*/ 	.word	index@($__internal_1_$__cuda_sm10x_tcgen05_guardrail_trap_phase_invalid_during_alloc)
        /*0020*/ 	.word	0x00000000


	//----- nvinfo : EIATTR_FRAME_SIZE
	.align		4
.L_23:
        /*0024*/ 	.byte	0x04, 0x11
        /*0026*/ 	.short	(.L_25 - .L_24)
	.align		4
.L_24:
        /*0028*/ 	.word	index@($__internal_0_$__cuda_sm10x_tcgen05_guardrail_trap_col_being_dealloced_not_returned_by_alloc)
        /*002c*/ 	.word	0x00000000


	//----- nvinfo : EIATTR_FRAME_SIZE
	.align		4
.L_25:
        /*0030*/ 	.byte	0x04, 0x11
        /*0032*/ 	.short	(.L_27 - .L_26)
	.align		4
.L_26:
        /*0034*/ 	.word	index@(_ZN7cutlass13device_kernelINS_4gemm6kernel13GemmUniversalIN4cute5tupleIJiiiiEEENS1_10collective13CollectiveMmaINS1_35MainloopSm100TmaUmmaWarpSpecializedILi72ELi2ELi4ENS5_IJNS4_1CILi4EEESB_NSA_ILi1EEEEEEEENS5_IJNSA_ILi128EEENSA_ILi64EEENSA_ILi32EEEEEENS_12float_e5m2_tENS5_IJlSC_lEEESJ_SK_NS4_8TiledMMAINS4_8MMA_AtomIJNS4_10MMA_TraitsINS4_25SM100_MMA_F8F6F4_2x1SM_SSEJSJ_SJ_fSF_SG_NS4_17integral_constantINS4_4UMMA5MajorELSR_0EEESS_NSP_INSQ_7ScaleInELST_0EEESU_EEEEEENS4_6LayoutINS5_IJSC_SC_SC_EEENS5_IJNSA_ILi0EEESZ_SZ_EEEEENS5_IJNS4_10UnderscoreES12_S12_EEEEENS4_28SM100_TMA_2SM_LOAD_MULTICASTENS4_14ComposedLayoutINS4_7SwizzleILi1ELi4ELi3EEENS4_18smem_ptr_flag_bitsILi8EEENSX_INS5_IJNSA_ILi8EEESH_EEENS5_IJSH_SC_EEEEEEEvNS4_8identityES15_S1F_vS1G_EENS_8epilogue10collective18CollectiveEpilogueINS1I_23Sm100TmaWarpSpecializedILi1ELi1ELi32ELb0ELb0EEEJNS5_IJSG_SG_SH_EEENS5_IJNSX_ISG_SC_EES1O_EEESJ_SK_SJ_SK_NS1I_6fusion15FusionCallbacksIS1M_NS1Q_17LinearCombinationISJ_fSJ_fLNS_15FloatRoundStyleE2EEES1N_S1P_JEEENS4_5SM1004TMEM4LOAD26SM100_TMEM_LOAD_32dp32b32xENS4_13SM90_TMA_LOADENS16_INS17_ILi2ELi4ELi3EEES1A_NSX_INS5_IJS1B_SG_EEENS5_IJSG_SC_EEEEEEENS4_39AutoVectorizingCopyWithAssumedAlignmentILi128EEENS4_14SM90_TMA_STOREES25_S27_S27_EEEvvEEEEvNT_6ParamsE)
        /*0038*/ 	.word	0x00000000


	//----- nvinfo : EIATTR_MIN_STACK_SIZE
	.align		4
.L_27:
        /*003c*/ 	.byte	0x04, 0x12
        /*003e*/ 	.short	(.L_29 - .L_28)
	.align		4
.L_28:
        /*0040*/ 	.word	index@(_ZN7cutlass13device_kernelINS_4gemm6kernel13GemmUniversalIN4cute5tupleIJiiiiEEENS1_10collective13CollectiveMmaINS1_35MainloopSm100TmaUmmaWarpSpecializedILi72ELi2ELi4ENS5_IJNS4_1CILi4EEESB_NSA_ILi1EEEEEEEENS5_IJNSA_ILi128EEENSA_ILi64EEENSA_ILi32EEEEEENS_12float_e5m2_tENS5_IJlSC_lEEESJ_SK_NS4_8TiledMMAINS4_8MMA_AtomIJNS4_10MMA_TraitsINS4_25SM100_MMA_F8F6F4_2x1SM_SSEJSJ_SJ_fSF_SG_NS4_17integral_constantINS4_4UMMA5MajorELSR_0EEESS_NSP_INSQ_7ScaleInELST_0EEESU_EEEEEENS4_6LayoutINS5_IJSC_SC_SC_EEENS5_IJNSA_ILi0EEESZ_SZ_EEEEENS5_IJNS4_10UnderscoreES12_S12_EEEEENS4_28SM100_TMA_2SM_LOAD_MULTICASTENS4_14ComposedLayoutINS4_7SwizzleILi1ELi4ELi3EEENS4_18smem_ptr_flag_bitsILi8EEENSX_INS5_IJNSA_ILi8EEESH_EEENS5_IJSH_SC_EEEEEEEvNS4_8identityES15_S1F_vS1G_EENS_8epilogue10collective18CollectiveEpilogueINS1I_23Sm100TmaWarpSpecializedILi1ELi1ELi32ELb0ELb0EEEJNS5_IJSG_SG_SH_EEENS5_IJNSX_ISG_SC_EES1O_EEESJ_SK_SJ_SK_NS1I_6fusion15FusionCallbacksIS1M_NS1Q_17LinearCombinationISJ_fSJ_fLNS_15FloatRoundStyleE2EEES1N_S1P_JEEENS4_5SM1004TMEM4LOAD26SM100_TMEM_LOAD_32dp32b32xENS4_13SM90_TMA_LOADENS16_INS17_ILi2ELi4ELi3EEES1A_NSX_INS5_IJS1B_SG_EEENS5_IJSG_SC_EEEEEEENS4_39AutoVectorizingCopyWithAssumedAlignmentILi128EEENS4_14SM90_TMA_STOREES25_S27_S27_EEEvvEEEEvNT_6ParamsE)
        /*0044*/ 	.word	0x00000000
.L_29:


//--------------------- .nv.compat                --------------------------
	.section	.nv.compat,"",@"SHT_CUDA_COMPAT_INFO"
	.align	4
        /*0000*/ 	.byte	0x02, 0x09, 0x01, 0x00, 0x02, 0x02, 0x02, 0x00, 0x02, 0x05, 0x05, 0x00, 0x03, 0x07, 0x01, 0x01
        /*0010*/ 	.byte	0x02, 0x03, 0x01, 0x00, 0x02, 0x06, 0x01, 0x00, 0x04, 0x0b, 0x08, 0x00, 0x09, 0x00, 0x00, 0x00
        /*0020*/ 	.byte	0x00, 0x00, 0x00, 0x00


//--------------------- .nv.info._ZN7cutlass13device_kernelINS_4gemm6kernel13GemmUniversalIN4cute5tupleIJiiiiEEENS1_10collective13CollectiveMmaINS1_35MainloopSm100TmaUmmaWarpSpecializedILi72ELi2ELi4ENS5_IJNS4_1CILi4EEESB_NSA_ILi1EEEEEEEENS5_IJNSA_ILi128EEENSA_ILi64EEENSA_ILi32EEEEEENS_12float_e5m2_tENS5_IJlSC_lEEESJ_SK_NS4_8TiledMMAINS4_8MMA_AtomIJNS4_10MMA_TraitsINS4_25SM100_MMA_F8F6F4_2x1SM_SSEJSJ_SJ_fSF_SG_NS4_17integral_constantINS4_4UMMA5MajorELSR_0EEESS_NSP_INSQ_7ScaleInELST_0EEESU_EEEEEENS4_6LayoutINS5_IJSC_SC_SC_EEENS5_IJNSA_ILi0EEESZ_SZ_EEEEENS5_IJNS4_10UnderscoreES12_S12_EEEEENS4_28SM100_TMA_2SM_LOAD_MULTICASTENS4_14ComposedLayoutINS4_7SwizzleILi1ELi4ELi3EEENS4_18smem_ptr_flag_bitsILi8EEENSX_INS5_IJNSA_ILi8EEESH_EEENS5_IJSH_SC_EEEEEEEvNS4_8identityES15_S1F_vS1G_EENS_8epilogue10collective18CollectiveEpilogueINS1I_23Sm100TmaWarpSpecializedILi1ELi1ELi32ELb0ELb0EEEJNS5_IJSG_SG_SH_EEENS5_IJNSX_ISG_SC_EES1O_EEESJ_SK_SJ_SK_NS1I_6fusion15FusionCallbacksIS1M_NS1Q_17LinearCombinationISJ_fSJ_fLNS_15FloatRoundStyleE2EEES1N_S1P_JEEENS4_5SM1004TMEM4LOAD26SM100_TMEM_LOAD_32dp32b32xENS4_13SM90_TMA_LOADENS16_INS17_ILi2ELi4ELi3EEES1A_NSX_INS5_IJS1B_SG_EEENS5_IJSG_SC_EEEEEEENS4_39AutoVectorizingCopyWithAssumedAlignmentILi128EEENS4_14SM90_TMA_STOREES25_S27_S27_EEEvvEEEEvNT_6ParamsE --------------------------
	.section	.nv.info._ZN7cutlass13device_kernelINS_4gemm6kernel13GemmUniversalIN4cute5tupleIJiiiiEEENS1_10collective13CollectiveMmaINS1_35MainloopSm100TmaUmmaWarpSpecializedILi72ELi2ELi4ENS5_IJNS4_1CILi4EEESB_NSA_ILi1EEEEEEEENS5_IJNSA_ILi128EEENSA_ILi64EEENSA_ILi32EEEEEENS_12float_e5m2_tENS5_IJlSC_lEEESJ_SK_NS4_8TiledMMAINS4_8MMA_AtomIJNS4_10MMA_TraitsINS4_25SM100_MMA_F8F6F4_2x1SM_SSEJSJ_SJ_fSF_SG_NS4_17integral_constantINS4_4UMMA5MajorELSR_0EEESS_NSP_INSQ_7ScaleInELST_0EEESU_EEEEEENS4_6LayoutINS5_IJSC_SC_SC_EEENS5_IJNSA_ILi0EEESZ_SZ_EEEEENS5_IJNS4_10UnderscoreES12_S12_EEEEENS4_28SM100_TMA_2SM_LOAD_MULTICASTENS4_14ComposedLayoutINS4_7SwizzleILi1ELi4ELi3EEENS4_18smem_ptr_flag_bitsILi8EEENSX_INS5_IJNSA_ILi8EEESH_EEENS5_IJSH_SC_EEEEEEEvNS4_8identityES15_S1F_vS1G_EENS_8epilogue10collective18CollectiveEpilogueINS1I_23Sm100TmaWarpSpecializedILi1ELi1ELi32ELb0ELb0EEEJNS5_IJSG_SG_SH_EEENS5_IJNSX_ISG_SC_EES1O_EEESJ_SK_SJ_SK_NS1I_6fusion15FusionCallbacksIS1M_NS1Q_17LinearCombinationISJ_fSJ_fLNS_15FloatRoundStyleE2EEES1N_S1P_JEEENS4_5SM1004TMEM4LOAD26SM100_TMEM_LOAD_32dp32b32xENS4_13SM90_TMA_LOADENS16_INS17_ILi2ELi4ELi3EEES1A_NSX_INS5_IJS1B_SG_EEENS5_IJSG_SC_EEEEEEENS4_39AutoVectorizingCopyWithAssumedAlignmentILi128EEENS4_14SM90_TMA_STOREES25_S27_S27_EEEvvEEEEvNT_6ParamsE,"",@"SHT_CUDA_INFO"
	.sectionflags	@""
	.align	4


	//----- nvinfo : EIATTR_CUDA_API_VERSION
	.align		4
        /*0000*/ 	.byte	0x04, 0x37
        /*0002*/ 	.short	(.L_31 - .L_30)
.L_30:
        /*0004*/ 	.word	0x00000082


	//----- nvinfo : EIATTR_KPARAM_INFO
	.align		4
.L_31:
        /*0008*/ 	.byte	0x04, 0x17
        /*000a*/ 	.short	(.L_33 - .L_32)
.L_32:
        /*000c*/ 	.word	0x00000000
        /*0010*/ 	.short	0x0000
        /*0012*/ 	.short	0x0000
        /*0014*/ 	.byte	0x00, 0xf0, 0x01, 0x20


	//----- nvinfo : EIATTR_AT_ENTRY_FRAGMENTS
	.align		4
.L_33:
        /*0018*/ 	.byte	0x04, 0x4f
        /*001a*/ 	.short	(.L_35 - .L_34)


	//   ....[0]....
.L_34:
        /*001c*/ 	.word	0x00000007


	//----- nvinfo : EIATTR_RESERVED_SMEM_USED
	.align		4
.L_35:
        /*0020*/ 	.byte	0x01, 0x41
	.zero		2


	//----- nvinfo : EIATTR_SPARSE_MMA_MASK
	.align		4
        /*0024*/ 	.byte	0x03, 0x50
        /*0026*/ 	.short	0x0000


	//----- nvinfo : EIATTR_TCGEN05_2CTA_USED
	.align		4
        /*0028*/ 	.byte	0x01, 0x52
	.zero		2


	//----- nvinfo : EIATTR_MAXREG_COUNT
	.align		4
        /*002c*/ 	.byte	0x03, 0x1b
        /*002e*/ 	.short	0x00ff


	//----- nvinfo : EIATTR_NUM_BARRIERS
	.align		4
        /*0030*/ 	.byte	0x02, 0x4c
        /*0032*/ 	.byte	0x07
	.zero		1


	//----- nvinfo : EIATTR_EXTERNS
	.align		4
        /*0034*/ 	.byte	0x04, 0x0f
        /*0036*/ 	.short	(.L_37 - .L_36)


	//   ....[0]....
	.align		4
.L_36:
        /*0038*/ 	.word	index@(__assertfail)


	//----- nvinfo : EIATTR_MERCURY_ISA_VERSION
	.align		4
.L_37:
        /*003c*/ 	.byte	0x03, 0x5f
        /*003e*/ 	.short	0x0101


	//----- nvinfo : EIATTR_INT_WARP_WIDE_INSTR_OFFSETS
	.align		4
        /*0040*/ 	.byte	0x04, 0x31
        /*0042*/ 	.short	(.L_39 - .L_38)


	//   ....[0]....
.L_38:
        /*0044*/ 	.word	0x000015d0


	//   ....[1]....
        /*0048*/ 	.word	0x00001650


	//   ....[2]....
        /*004c*/ 	.word	0x00007140


	//   ....[3]....
        /*0050*/ 	.word	0x00007170


	//   ....[4]....
        /*0054*/ 	.word	0x000071c0


	//   ....[5]....
        /*0058*/ 	.word	0x00007c50


	//   ....[6]....
        /*005c*/ 	.word	0x00007d00


	//----- nvinfo : EIATTR_COOP_GROUP_MASK_REGIDS
	.align		4
.L_39:
        /*0060*/ 	.byte	0x04, 0x29
        /*0062*/ 	.short	(.L_41 - .L_40)


	//   ....[0]....
.L_40:
        /*0064*/ 	.word	0xffffffff


	//   ....[1]....
        /*0068*/ 	.word	0xffffffff


	//   ....[2]....
        /*006c*/ 	.word	0xffffffff


	//   ....[3]....
        /*0070*/ 	.word	0xffffffff


	//   ....[4]....
        /*0074*/ 	.word	0xffffffff


	//   ....[5]....
        /*0078*/ 	.word	0xffffffff


	//   ....[6]....
        /*007c*/ 	.word	0xffffffff


	//   ....[7]....
        /*0080*/ 	.word	0xffffffff


	//   ....[8]....
        /*0084*/ 	.word	0xffffffff


	//   ....[9]....
        /*0088*/ 	.word	0xffffffff


	//   ....[10]....
        /*008c*/ 	.word	0xffffffff


	//   ....[11]....
        /*0090*/ 	.word	0xffffffff


	//   ....[12]....
        /*0094*/ 	.word	0xffffffff


	//   ....[13]....
        /*0098*/ 	.word	0xffffffff


	//----- nvinfo : EIATTR_COOP_GROUP_INSTR_OFFSETS
	.align		4
.L_41:
        /*009c*/ 	.byte	0x04, 0x28
        /*009e*/ 	.short	(.L_43 - .L_42)


	//   ....[0]....
.L_42:
        /*00a0*/ 	.word	0x000000c0


	//   ....[1]....
        /*00a4*/ 	.word	0x00000500


	//   ....[2]....
        /*00a8*/ 	.word	0x00000f70


	//   ....[3]....
        /*00ac*/ 	.word	0x000010a0


	//   ....[4]....
        /*00b0*/ 	.word	0x00001190


	//   ....[5]....
        /*00b4*/ 	.word	0x000012f0


	//   ....[6]....
        /*00b8*/ 	.word	0x00001480


	//   ....[7]....
        /*00bc*/ 	.word	0x000016d0


	//   ....[8]....
        /*00c0*/ 	.word	0x00002c20


	//   ....[9]....
        /*00c4*/ 	.word	0x00006080


	//   ....[10]....
        /*00c8*/ 	.word	0x00006550


	//   ....[11]....
        /*00cc*/ 	.word	0x00006580


	//   ....[12]....
        /*00d0*/ 	.word	0x00007060


	//   ....[13]....
        /*00d4*/ 	.word	0x00007260


	//----- nvinfo : EIATTR_VRC_CTA_INIT_COUNT
	.align		4
.L_43:
        /*00d8*/ 	.byte	0x02, 0x4a
        /*00da*/ 	.byte	0x80
	.zero		1


	//----- nvinfo : EIATTR_SYSCALL_OFFSETS
	.align		4
        /*00dc*/ 	.byte	0x04, 0x46
        /*00de*/ 	.short	(.L_45 - .L_44)


	//   ....[0]....
.L_44:
        /*00e0*/ 	.word	0x000087e0


	//   ....[1]....
        /*00e4*/ 	.word	0x00008920


	//   ....[2]....
        /*00e8*/ 	.word	0x00009040


	//----- nvinfo : EIATTR_MBARRIER_INSTR_OFFSETS
	.align		4
.L_45:
        /*00ec*/ 	.byte	0x04, 0x39
        /*00ee*/ 	.short	(.L_47 - .L_46)


	//   ....[0]....
.L_46:
        /*00f0*/ 	.word	0x00000650
        /*00f4*/ 	.word	0x000000ff
        /*00f8*/ 	.word	0x00000000
        /*00fc*/ 	.short	0x0100
        /*00fe*/ 	.byte	0x06
	.zero		1


	//   ....[1]....
        /*0100*/ 	.word	0x00000660
        /*0104*/ 	.word	0x000000ff
        /*0108*/ 	.word	0x00000240
        /*010c*/ 	.short	0x0100
        /*010e*/ 	.byte	0x06
	.zero		1


	//   ....[2]....
        /*0110*/ 	.word	0x00000670
        /*0114*/ 	.word	0x000000ff
        /*0118*/ 	.word	0x00000008
        /*011c*/ 	.short	0x0100
        /*011e*/ 	.byte	0x06
	.zero		1


	//   ....[3]....
        /*0120*/ 	.word	0x00000680
        /*0124*/ 	.word	0x000000ff
        /*0128*/ 	.word	0x00000248
        /*012c*/ 	.short	0x0100
        /*012e*/ 	.byte	0x06
	.zero		1


	//   ....[4]....
        /*0130*/ 	.word	0x00000690
        /*0134*/ 	.word	0x000000ff
        /*0138*/ 	.word	0x00000010
        /*013c*/ 	.short	0x0100
        /*013e*/ 	.byte	0x06
	.zero		1


	//   ....[5]....
        /*0140*/ 	.word	0x000006a0
        /*0144*/ 	.word	0x000000ff
        /*0148*/ 	.word	0x00000250
        /*014c*/ 	.short	0x0100
        /*014e*/ 	.byte	0x06
	.zero		1


	//   ....[6]....
        /*0150*/ 	.word	0x000006b0
        /*0154*/ 	.word	0x000000ff
        /*0158*/ 	.word	0x00000018
        /*015c*/ 	.short	0x0100
        /*015e*/ 	.byte	0x06
	.zero		1


	//   ....[7]....
        /*0160*/ 	.word	0x000006c0
        /*0164*/ 	.word	0x000000ff
        /*0168*/ 	.word	0x00000258
        /*016c*/ 	.short	0x0100
        /*016e*/ 	.byte	0x06
	.zero		1


	//   ....[8]....
        /*0170*/ 	.word	0x000006d0
        /*0174*/ 	.word	0x000000ff
        /*0178*/ 	.word	0x00000020
        /*017c*/ 	.short	0x0100
        /*017e*/ 	.byte	0x06
	.zero		1


	//   ....[9]....
        /*0180*/ 	.word	0x000006e0
        /*0184*/ 	.word	0x000000ff
        /*0188*/ 	.word	0x00000260
        /*018c*/ 	.short	0x0100
        /*018e*/ 	.byte	0x06
	.zero		1


	//   ....[10]....
        /*0190*/ 	.word	0x000006f0
        /*0194*/ 	.word	0x000000ff
        /*0198*/ 	.word	0x00000028
        /*019c*/ 	.short	0x0100
        /*019e*/ 	.byte	0x06
	.zero		1


	//   ....[11]....
        /*01a0*/ 	.word	0x00000700
        /*01a4*/ 	.word	0x000000ff
        /*01a8*/ 	.word	0x00000268
        /*01ac*/ 	.short	0x0100
        /*01ae*/ 	.byte	0x06
	.zero		1


	//   ....[12]....
        /*01b0*/ 	.word	0x00000710
        /*01b4*/ 	.word	0x000000ff
        /*01b8*/ 	.word	0x00000030
        /*01bc*/ 	.short	0x0100
        /*01be*/ 	.byte	0x06
	.zero		1


	//   ....[13]....
        /*01c0*/ 	.word	0x00000720
        /*01c4*/ 	.word	0x000000ff
        /*01c8*/ 	.word	0x00000270
        /*01cc*/ 	.short	0x0100
        /*01ce*/ 	.byte	0x06
	.zero		1


	//   ....[14]....
        /*01d0*/ 	.word	0x00000730
        /*01d4*/ 	.word	0x000000ff
        /*01d8*/ 	.word	0x00000038
        /*01dc*/ 	.short	0x0100
        /*01de*/ 	.byte	0x06
	.zero		1


	//   ....[15]....
        /*01e0*/ 	.word	0x00000740
        /*01e4*/ 	.word	0x000000ff
        /*01e8*/ 	.word	0x00000278
        /*01ec*/ 	.short	0x0100
        /*01ee*/ 	.byte	0x06
	.zero		1


	//   ....[16]....
        /*01f0*/ 	.word	0x00000750
        /*01f4*/ 	.word	0x000000ff
        /*01f8*/ 	.word	0x00000040
        /*01fc*/ 	.short	0x0100
        /*01fe*/ 	.byte	0x06
	.zero		1


	//   ....[17]....
        /*0200*/ 	.word	0x00000760
        /*0204*/ 	.word	0x000000ff
        /*0208*/ 	.word	0x00000280
        /*020c*/ 	.short	0x0100
        /*020e*/ 	.byte	0x06
	.zero		1


	//   ....[18]....
        /*0210*/ 	.word	0x00000770
        /*0214*/ 	.word	0x000000ff
        /*0218*/ 	.word	0x00000048
        /*021c*/ 	.short	0x0100
        /*021e*/ 	.byte	0x06
	.zero		1


	//   ....[19]....
        /*0220*/ 	.word	0x00000780
        /*0224*/ 	.word	0x000000ff
        /*0228*/ 	.word	0x00000288
        /*022c*/ 	.short	0x0100
        /*022e*/ 	.byte	0x06
	.zero		1


	//   ....[20]....
        /*0230*/ 	.word	0x00000790
        /*0234*/ 	.word	0x000000ff
        /*0238*/ 	.word	0x00000050
        /*023c*/ 	.short	0x0100
        /*023e*/ 	.byte	0x06
	.zero		1


	//   ....[21]....
        /*0240*/ 	.word	0x000007a0
        /*0244*/ 	.word	0x000000ff
        /*0248*/ 	.word	0x00000290
        /*024c*/ 	.short	0x0100
        /*024e*/ 	.byte	0x06
	.zero		1


	//   ....[22]....
        /*0250*/ 	.word	0x000007b0
        /*0254*/ 	.word	0x000000ff
        /*0258*/ 	.word	0x00000058
        /*025c*/ 	.short	0x0100
        /*025e*/ 	.byte	0x06
	.zero		1


	//   ....[23]....
        /*0260*/ 	.word	0x000007c0
        /*0264*/ 	.word	0x000000ff
        /*0268*/ 	.word	0x00000298
        /*026c*/ 	.short	0x0100
        /*026e*/ 	.byte	0x06
	.zero		1


	//   ....[24]....
        /*0270*/ 	.word	0x000007d0
        /*0274*/ 	.word	0x000000ff
        /*0278*/ 	.word	0x00000060
        /*027c*/ 	.short	0x0100
        /*027e*/ 	.byte	0x06
	.zero		1


	//   ....[25]....
        /*0280*/ 	.word	0x000007e0
        /*0284*/ 	.word	0x000000ff
        /*0288*/ 	.word	0x000002a0
        /*028c*/ 	.short	0x0100
        /*028e*/ 	.byte	0x06
	.zero		1


	//   ....[26]....
        /*0290*/ 	.word	0x000007f0
        /*0294*/ 	.word	0x000000ff
        /*0298*/ 	.word	0x00000068
        /*029c*/ 	.short	0x0100
        /*029e*/ 	.byte	0x06
	.zero		1


	//   ....[27]....
        /*02a0*/ 	.word	0x00000800
        /*02a4*/ 	.word	0x000000ff
        /*02a8*/ 	.word	0x000002a8
        /*02ac*/ 	.short	0x0100
        /*02ae*/ 	.byte	0x06
	.zero		1


	//   ....[28]....
        /*02b0*/ 	.word	0x00000810
        /*02b4*/ 	.word	0x000000ff
        /*02b8*/ 	.word	0x00000070
        /*02bc*/ 	.short	0x0100
        /*02be*/ 	.byte	0x06
	.zero		1


	//   ....[29]....
        /*02c0*/ 	.word	0x00000820
        /*02c4*/ 	.word	0x000000ff
        /*02c8*/ 	.word	0x000002b0
        /*02cc*/ 	.short	0x0100
        /*02ce*/ 	.byte	0x06
	.zero		1


	//   ....[30]....
        /*02d0*/ 	.word	0x00000830
        /*02d4*/ 	.word	0x000000ff
        /*02d8*/ 	.word	0x00000078
        /*02dc*/ 	.short	0x0100
        /*02de*/ 	.byte	0x06
	.zero		1


	//   ....[31]....
        /*02e0*/ 	.word	0x00000840
        /*02e4*/ 	.word	0x000000ff
        /*02e8*/ 	.word	0x000002b8
        /*02ec*/ 	.short	0x0100
        /*02ee*/ 	.byte	0x06
	.zero		1


	//   ....[32]....
        /*02f0*/ 	.word	0x00000850
        /*02f4*/ 	.word	0x000000ff
        /*02f8*/ 	.word	0x00000080
        /*02fc*/ 	.short	0x0100
        /*02fe*/ 	.byte	0x06
	.zero		1


	//   ....[33]....
        /*0300*/ 	.word	0x00000860
        /*0304*/ 	.word	0x000000ff
        /*0308*/ 	.word	0x000002c0
        /*030c*/ 	.short	0x0100
        /*030e*/ 	.byte	0x06
	.zero		1


	//   ....[34]....
        /*0310*/ 	.word	0x00000870
        /*0314*/ 	.word	0x000000ff
        /*0318*/ 	.word	0x00000088
        /*031c*/ 	.short	0x0100
        /*031e*/ 	.byte	0x06
	.zero		1


	//   ....[35]....
        /*0320*/ 	.word	0x00000880
        /*0324*/ 	.word	0x000000ff
        /*0328*/ 	.word	0x000002c8
        /*032c*/ 	.short	0x0100
        /*032e*/ 	.byte	0x06
	.zero		1


	//   ....[36]....
        /*0330*/ 	.word	0x00000890
        /*0334*/ 	.word	0x000000ff
        /*0338*/ 	.word	0x00000090
        /*033c*/ 	.short	0x0100
        /*033e*/ 	.byte	0x06
	.zero		1


	//   ....[37]....
        /*0340*/ 	.word	0x000008a0
        /*0344*/ 	.word	0x000000ff
        /*0348*/ 	.word	0x000002d0
        /*034c*/ 	.short	0x0100
        /*034e*/ 	.byte	0x06
	.zero		1


	//   ....[38]....
        /*0350*/ 	.word	0x000008b0
        /*0354*/ 	.word	0x000000ff
        /*0358*/ 	.word	0x00000098
        /*035c*/ 	.short	0x0100
        /*035e*/ 	.byte	0x06
	.zero		1


	//   ....[39]....
        /*0360*/ 	.word	0x000008c0
        /*0364*/ 	.word	0x000000ff
        /*0368*/ 	.word	0x000002d8
        /*036c*/ 	.short	0x0100
        /*036e*/ 	.byte	0x06
	.zero		1


	//   ....[40]....
        /*0370*/ 	.word	0x000008d0
        /*0374*/ 	.word	0x000000ff
        /*0378*/ 	.word	0x000000a0
        /*037c*/ 	.short	0x0100
        /*037e*/ 	.byte	0x06
	.zero		1


	//   ....[41]....
        /*0380*/ 	.word	0x000008e0
        /*0384*/ 	.word	0x000000ff
        /*0388*/ 	.word	0x000002e0
        /*038c*/ 	.short	0x0100
        /*038e*/ 	.byte	0x06
	.zero		1


	//   ....[42]....
        /*0390*/ 	.word	0x000008f0
        /*0394*/ 	.word	0x000000ff
        /*0398*/ 	.word	0x000000a8
        /*039c*/ 	.short	0x0100
        /*039e*/ 	.byte	0x06
	.zero		1


	//   ....[43]....
        /*03a0*/ 	.word	0x00000900
        /*03a4*/ 	.word	0x000000ff
        /*03a8*/ 	.word	0x000002e8
        /*03ac*/ 	.short	0x0100
        /*03ae*/ 	.byte	0x06
	.zero		1


	//   ....[44]....
        /*03b0*/ 	.word	0x00000910
        /*03b4*/ 	.word	0x000000ff
        /*03b8*/ 	.word	0x000000b0
        /*03bc*/ 	.short	0x0100
        /*03be*/ 	.byte	0x06
	.zero		1


	//   ....[45]....
        /*03c0*/ 	.word	0x00000920
        /*03c4*/ 	.word	0x000000ff
        /*03c8*/ 	.word	0x000002f0
        /*03cc*/ 	.short	0x0100
        /*03ce*/ 	.byte	0x06
	.zero		1


	//   ....[46]....
        /*03d0*/ 	.word	0x00000930
        /*03d4*/ 	.word	0x000000ff
        /*03d8*/ 	.word	0x000000b8
        /*03dc*/ 	.short	0x0100
        /*03de*/ 	.byte	0x06
	.zero		1


	//   ....[47]....
        /*03e0*/ 	.word	0x00000940
        /*03e4*/ 	.word	0x000000ff
        /*03e8*/ 	.word	0x000002f8
        /*03ec*/ 	.short	0x0100
        /*03ee*/ 	.byte	0x06
	.zero		1


	//   ....[48]....
        /*03f0*/ 	.word	0x00000950
        /*03f4*/ 	.word	0x000000ff
        /*03f8*/ 	.word	0x000000c0
        /*03fc*/ 	.short	0x0100
        /*03fe*/ 	.byte	0x06
	.zero		1


	//   ....[49]....
        /*0400*/ 	.word	0x00000960
        /*0404*/ 	.word	0x000000ff
        /*0408*/ 	.word	0x00000300
        /*040c*/ 	.short	0x0100
        /*040e*/ 	.byte	0x06
	.zero		1


	//   ....[50]....
        /*0410*/ 	.word	0x00000970
        /*0414*/ 	.word	0x000000ff
        /*0418*/ 	.word	0x000000c8
        /*041c*/ 	.short	0x0100
        /*041e*/ 	.byte	0x06
	.zero		1


	//   ....[51]....
        /*0420*/ 	.word	0x00000980
        /*0424*/ 	.word	0x000000ff
        /*0428*/ 	.word	0x00000308
        /*042c*/ 	.short	0x0100
        /*042e*/ 	.byte	0x06
	.zero		1


	//   ....[52]....
        /*0430*/ 	.word	0x00000990
        /*0434*/ 	.word	0x000000ff
        /*0438*/ 	.word	0x000000d0
        /*043c*/ 	.short	0x0100
        /*043e*/ 	.byte	0x06
	.zero		1


	//   ....[53]....
        /*0440*/ 	.word	0x000009a0
        /*0444*/ 	.word	0x000000ff
        /*0448*/ 	.word	0x00000310
        /*044c*/ 	.short	0x0100
        /*044e*/ 	.byte	0x06
	.zero		1


	//   ....[54]....
        /*0450*/ 	.word	0x000009b0
        /*0454*/ 	.word	0x000000ff
        /*0458*/ 	.word	0x000000d8
        /*045c*/ 	.short	0x0100
        /*045e*/ 	.byte	0x06
	.zero		1


	//   ....[55]....
        /*0460*/ 	.word	0x000009c0
        /*0464*/ 	.word	0x000000ff
        /*0468*/ 	.word	0x00000318
        /*046c*/ 	.short	0x0100
        /*046e*/ 	.byte	0x06
	.zero		1


	//   ....[56]....
        /*0470*/ 	.word	0x000009d0
        /*0474*/ 	.word	0x000000ff
        /*0478*/ 	.word	0x000000e0
        /*047c*/ 	.short	0x0100
        /*047e*/ 	.byte	0x06
	.zero		1


	//   ....[57]....
        /*0480*/ 	.word	0x000009e0
        /*0484*/ 	.word	0x000000ff
        /*0488*/ 	.word	0x00000320
        /*048c*/ 	.short	0x0100
        /*048e*/ 	.byte	0x06
	.zero		1


	//   ....[58]....
        /*0490*/ 	.word	0x000009f0
        /*0494*/ 	.word	0x000000ff
        /*0498*/ 	.word	0x000000e8
        /*049c*/ 	.short	0x0100
        /*049e*/ 	.byte	0x06
	.zero		1


	//   ....[59]....
        /*04a0*/ 	.word	0x00000a00
        /*04a4*/ 	.word	0x000000ff
        /*04a8*/ 	.word	0x00000328
        /*04ac*/ 	.short	0x0100
        /*04ae*/ 	.byte	0x06
	.zero		1


	//   ....[60]....
        /*04b0*/ 	.word	0x00000a10
        /*04b4*/ 	.word	0x000000ff
        /*04b8*/ 	.word	0x000000f0
        /*04bc*/ 	.short	0x0100
        /*04be*/ 	.byte	0x06
	.zero		1


	//   ....[61]....
        /*04c0*/ 	.word	0x00000a20
        /*04c4*/ 	.word	0x000000ff
        /*04c8*/ 	.word	0x00000330
        /*04cc*/ 	.short	0x0100
        /*04ce*/ 	.byte	0x06
	.zero		1


	//   ....[62]....
        /*04d0*/ 	.word	0x00000a30
        /*04d4*/ 	.word	0x000000ff
        /*04d8*/ 	.word	0x000000f8
        /*04dc*/ 	.short	0x0100
        /*04de*/ 	.byte	0x06
	.zero		1


	//   ....[63]....
        /*04e0*/ 	.word	0x00000a40
        /*04e4*/ 	.word	0x000000ff
        /*04e8*/ 	.word	0x00000338
        /*04ec*/ 	.short	0x0100
        /*04ee*/ 	.byte	0x06
	.zero		1


	//   ....[64]....
        /*04f0*/ 	.word	0x00000a50
        /*04f4*/ 	.word	0x000000ff
        /*04f8*/ 	.word	0x00000100
        /*04fc*/ 	.short	0x0100
        /*04fe*/ 	.byte	0x06
	.zero		1


	//   ....[65]....
        /*0500*/ 	.word	0x00000a60
        /*0504*/ 	.word	0x000000ff
        /*0508*/ 	.word	0x00000340
        /*050c*/ 	.short	0x0100
        /*050e*/ 	.byte	0x06
	.zero		1


	//   ....[66]....
        /*0510*/ 	.word	0x00000a70
        /*0514*/ 	.word	0x000000ff
        /*0518*/ 	.word	0x00000108
        /*051c*/ 	.short	0x0100
        /*051e*/ 	.byte	0x06
	.zero		1


	//   ....[67]....
        /*0520*/ 	.word	0x00000a80
        /*0524*/ 	.word	0x000000ff
        /*0528*/ 	.word	0x00000348
        /*052c*/ 	.short	0x0100
        /*052e*/ 	.byte	0x06
	.zero		1


	//   ....[68]....
        /*0530*/ 	.word	0x00000a90
        /*0534*/ 	.word	0x000000ff
        /*0538*/ 	.word	0x00000110
        /*053c*/ 	.short	0x0100
        /*053e*/ 	.byte	0x06
	.zero		1


	//   ....[69]....
        /*0540*/ 	.word	0x00000aa0
        /*0544*/ 	.word	0x000000ff
        /*0548*/ 	.word	0x00000350
        /*054c*/ 	.short	0x0100
        /*054e*/ 	.byte	0x06
	.zero		1


	//   ....[70]....
        /*0550*/ 	.word	0x00000ab0
        /*0554*/ 	.word	0x000000ff
        /*0558*/ 	.word	0x00000118
        /*055c*/ 	.short	0x0100
        /*055e*/ 	.byte	0x06
	.zero		1


	//   ....[71]....
        /*0560*/ 	.word	0x00000ac0
        /*0564*/ 	.word	0x000000ff
        /*0568*/ 	.word	0x00000358
        /*056c*/ 	.short	0x0100
        /*056e*/ 	.byte	0x06
	.zero		1


	//   ....[72]....
        /*0570*/ 	.word	0x00000ad0
        /*0574*/ 	.word	0x000000ff
        /*0578*/ 	.word	0x00000120
        /*057c*/ 	.short	0x0100
        /*057e*/ 	.byte	0x06
	.zero		1


	//   ....[73]....
        /*0580*/ 	.word	0x00000ae0
        /*0584*/ 	.word	0x000000ff
        /*0588*/ 	.word	0x00000360
        /*058c*/ 	.short	0x0100
        /*058e*/ 	.byte	0x06
	.zero		1


	//   ....[74]....
        /*0590*/ 	.word	0x00000af0
        /*0594*/ 	.word	0x000000ff
        /*0598*/ 	.word	0x00000128
        /*059c*/ 	.short	0x0100
        /*059e*/ 	.byte	0x06
	.zero		1


	//   ....[75]....
        /*05a0*/ 	.word	0x00000b00
        /*05a4*/ 	.word	0x000000ff
        /*05a8*/ 	.word	0x00000368
        /*05ac*/ 	.short	0x0100
        /*05ae*/ 	.byte	0x06
	.zero		1


	//   ....[76]....
        /*05b0*/ 	.word	0x00000b10
        /*05b4*/ 	.word	0x000000ff
        /*05b8*/ 	.word	0x00000130
        /*05bc*/ 	.short	0x0100
        /*05be*/ 	.byte	0x06
	.zero		1


	//   ....[77]....
        /*05c0*/ 	.word	0x00000b20
        /*05c4*/ 	.word	0x000000ff
        /*05c8*/ 	.word	0x00000370
        /*05cc*/ 	.short	0x0100
        /*05ce*/ 	.byte	0x06
	.zero		1


	//   ....[78]....
        /*05d0*/ 	.word	0x00000b30
        /*05d4*/ 	.word	0x000000ff
        /*05d8*/ 	.word	0x00000138
        /*05dc*/ 	.short	0x0100
        /*05de*/ 	.byte	0x06
	.zero		1


	//   ....[79]....
        /*05e0*/ 	.word	0x00000b40
        /*05e4*/ 	.word	0x000000ff
        /*05e8*/ 	.word	0x00000378
        /*05ec*/ 	.short	0x0100
        /*05ee*/ 	.byte	0x06
	.zero		1


	//   ....[80]....
        /*05f0*/ 	.word	0x00000b50
        /*05f4*/ 	.word	0x000000ff
        /*05f8*/ 	.word	0x00000140
        /*05fc*/ 	.short	0x0100
        /*05fe*/ 	.byte	0x06
	.zero		1


	//   ....[81]....
        /*0600*/ 	.word	0x00000b60
        /*0604*/ 	.word	0x000000ff
        /*0608*/ 	.word	0x00000380
        /*060c*/ 	.short	0x0100
        /*060e*/ 	.byte	0x06
	.zero		1


	//   ....[82]....
        /*0610*/ 	.word	0x00000b70
        /*0614*/ 	.word	0x000000ff
        /*0618*/ 	.word	0x00000148
        /*061c*/ 	.short	0x0100
        /*061e*/ 	.byte	0x06
	.zero		1


	//   ....[83]....
        /*0620*/ 	.word	0x00000b80
        /*0624*/ 	.word	0x000000ff
        /*0628*/ 	.word	0x00000388
        /*062c*/ 	.short	0x0100
        /*062e*/ 	.byte	0x06
	.zero		1


	//   ....[84]....
        /*0630*/ 	.word	0x00000b90
        /*0634*/ 	.word	0x000000ff
        /*0638*/ 	.word	0x00000150
        /*063c*/ 	.short	0x0100
        /*063e*/ 	.byte	0x06
	.zero		1


	//   ....[85]....
        /*0640*/ 	.word	0x00000ba0
        /*0644*/ 	.word	0x000000ff
        /*0648*/ 	.word	0x00000390
        /*064c*/ 	.short	0x0100
        /*064e*/ 	.byte	0x06
	.zero		1


	//   ....[86]....
        /*0650*/ 	.word	0x00000bb0
        /*0654*/ 	.word	0x000000ff
        /*0658*/ 	.word	0x00000158
        /*065c*/ 	.short	0x0100
        /*065e*/ 	.byte	0x06
	.zero		1


	//   ....[87]....
        /*0660*/ 	.word	0x00000bc0
        /*0664*/ 	.word	0x000000ff
        /*0668*/ 	.word	0x00000398
        /*066c*/ 	.short	0x0100
        /*066e*/ 	.byte	0x06
	.zero		1


	//   ....[88]....
        /*0670*/ 	.word	0x00000bd0
        /*0674*/ 	.word	0x000000ff
        /*0678*/ 	.word	0x00000160
        /*067c*/ 	.short	0x0100
        /*067e*/ 	.byte	0x06
	.zero		1


	//   ....[89]....
        /*0680*/ 	.word	0x00000be0
        /*0684*/ 	.word	0x000000ff
        /*0688*/ 	.word	0x000003a0
        /*068c*/ 	.short	0x0100
        /*068e*/ 	.byte	0x06
	.zero		1


	//   ....[90]....
        /*0690*/ 	.word	0x00000bf0
        /*0694*/ 	.word	0x000000ff
        /*0698*/ 	.word	0x00000168
        /*069c*/ 	.short	0x0100
        /*069e*/ 	.byte	0x06
	.zero		1


	//   ....[91]....
        /*06a0*/ 	.word	0x00000c00
        /*06a4*/ 	.word	0x000000ff
        /*06a8*/ 	.word	0x000003a8
        /*06ac*/ 	.short	0x0100
        /*06ae*/ 	.byte	0x06
	.zero		1


	//   ....[92]....
        /*06b0*/ 	.word	0x00000c10
        /*06b4*/ 	.word	0x000000ff
        /*06b8*/ 	.word	0x00000170
        /*06bc*/ 	.short	0x0100
        /*06be*/ 	.byte	0x06
	.zero		1


	//   ....[93]....
        /*06c0*/ 	.word	0x00000c20
        /*06c4*/ 	.word	0x000000ff
        /*06c8*/ 	.word	0x000003b0
        /*06cc*/ 	.short	0x0100
        /*06ce*/ 	.byte	0x06
	.zero		1


	//   ....[94]....
        /*06d0*/ 	.word	0x00000c30
        /*06d4*/ 	.word	0x000000ff
        /*06d8*/ 	.word	0x00000178
        /*06dc*/ 	.short	0x0100
        /*06de*/ 	.byte	0x06
	.zero		1


	//   ....[95]....
        /*06e0*/ 	.word	0x00000c40
        /*06e4*/ 	.word	0x000000ff
        /*06e8*/ 	.word	0x000003b8
        /*06ec*/ 	.short	0x0100
        /*06ee*/ 	.byte	0x06
	.zero		1


	//   ....[96]....
        /*06f0*/ 	.word	0x00000c50
        /*06f4*/ 	.word	0x000000ff
        /*06f8*/ 	.word	0x00000180
        /*06fc*/ 	.short	0x0100
        /*06fe*/ 	.byte	0x06
	.zero		1


	//   ....[97]....
        /*0700*/ 	.word	0x00000c60
        /*0704*/ 	.word	0x000000ff
        /*0708*/ 	.word	0x000003c0
        /*070c*/ 	.short	0x0100
        /*070e*/ 	.byte	0x06
	.zero		1


	//   ....[98]....
        /*0710*/ 	.word	0x00000c70
        /*0714*/ 	.word	0x000000ff
        /*0718*/ 	.word	0x00000188
        /*071c*/ 	.short	0x0100
        /*071e*/ 	.byte	0x06
	.zero		1


	//   ....[99]....
        /*0720*/ 	.word	0x00000c80
        /*0724*/ 	.word	0x000000ff
        /*0728*/ 	.word	0x000003c8
        /*072c*/ 	.short	0x0100
        /*072e*/ 	.byte	0x06
	.zero		1


	//   ....[100]....
        /*0730*/ 	.word	0x00000c90
        /*0734*/ 	.word	0x000000ff
        /*0738*/ 	.word	0x00000190
        /*073c*/ 	.short	0x0100
        /*073e*/ 	.byte	0x06
	.zero		1


	//   ....[101]....
        /*0740*/ 	.word	0x00000ca0
        /*0744*/ 	.word	0x000000ff
        /*0748*/ 	.word	0x000003d0
        /*074c*/ 	.short	0x0100
        /*074e*/ 	.byte	0x06
	.zero		1


	//   ....[102]....
        /*0750*/ 	.word	0x00000cb0
        /*0754*/ 	.word	0x000000ff
        /*0758*/ 	.word	0x00000198
        /*075c*/ 	.short	0x0100
        /*075e*/ 	.byte	0x06
	.zero		1


	//   ....[103]....
        /*0760*/ 	.word	0x00000cc0
        /*0764*/ 	.word	0x000000ff
        /*0768*/ 	.word	0x000003d8
        /*076c*/ 	.short	0x0100
        /*076e*/ 	.byte	0x06
	.zero		1


	//   ....[104]....
        /*0770*/ 	.word	0x00000cd0
        /*0774*/ 	.word	0x000000ff
        /*0778*/ 	.word	0x000001a0
        /*077c*/ 	.short	0x0100
        /*077e*/ 	.byte	0x06
	.zero		1


	//   ....[105]....
        /*0780*/ 	.word	0x00000ce0
        /*0784*/ 	.word	0x000000ff
        /*0788*/ 	.word	0x000003e0
        /*078c*/ 	.short	0x0100
        /*078e*/ 	.byte	0x06
	.zero		1


	//   ....[106]....
        /*0790*/ 	.word	0x00000cf0
        /*0794*/ 	.word	0x000000ff
        /*0798*/ 	.word	0x000001a8
        /*079c*/ 	.short	0x0100
        /*079e*/ 	.byte	0x06
	.zero		1


	//   ....[107]....
        /*07a0*/ 	.word	0x00000d00
        /*07a4*/ 	.word	0x000000ff
        /*07a8*/ 	.word	0x000003e8
        /*07ac*/ 	.short	0x0100
        /*07ae*/ 	.byte	0x06
	.zero		1


	//   ....[108]....
        /*07b0*/ 	.word	0x00000d10
        /*07b4*/ 	.word	0x000000ff
        /*07b8*/ 	.word	0x000001b0
        /*07bc*/ 	.short	0x0100
        /*07be*/ 	.byte	0x06
	.zero		1


	//   ....[109]....
        /*07c0*/ 	.word	0x00000d20
        /*07c4*/ 	.word	0x000000ff
        /*07c8*/ 	.word	0x000003f0
        /*07cc*/ 	.short	0x0100
        /*07ce*/ 	.byte	0x06
	.zero		1


	//   ....[110]....
        /*07d0*/ 	.word	0x00000d30
        /*07d4*/ 	.word	0x000000ff
        /*07d8*/ 	.word	0x000001b8
        /*07dc*/ 	.short	0x0100
        /*07de*/ 	.byte	0x06
	.zero		1


	//   ....[111]....
        /*07e0*/ 	.word	0x00000d40
        /*07e4*/ 	.word	0x000000ff
        /*07e8*/ 	.word	0x000003f8
        /*07ec*/ 	.short	0x0100
        /*07ee*/ 	.byte	0x06
	.zero		1


	//   ....[112]....
        /*07f0*/ 	.word	0x00000d50
        /*07f4*/ 	.word	0x000000ff
        /*07f8*/ 	.word	0x000001c0
        /*07fc*/ 	.short	0x0100
        /*07fe*/ 	.byte	0x06
	.zero		1


	//   ....[113]....
        /*0800*/ 	.word	0x00000d60
        /*0804*/ 	.word	0x000000ff
        /*0808*/ 	.word	0x00000400
        /*080c*/ 	.short	0x0100
        /*080e*/ 	.byte	0x06
	.zero		1


	//   ....[114]....
        /*0810*/ 	.word	0x00000d70
        /*0814*/ 	.word	0x000000ff
        /*0818*/ 	.word	0x000001c8
        /*081c*/ 	.short	0x0100
        /*081e*/ 	.byte	0x06
	.zero		1


	//   ....[115]....
        /*0820*/ 	.word	0x00000d80
        /*0824*/ 	.word	0x000000ff
        /*0828*/ 	.word	0x00000408
        /*082c*/ 	.short	0x0100
        /*082e*/ 	.byte	0x06
	.zero		1


	//   ....[116]....
        /*0830*/ 	.word	0x00000d90
        /*0834*/ 	.word	0x000000ff
        /*0838*/ 	.word	0x000001d0
        /*083c*/ 	.short	0x0100
        /*083e*/ 	.byte	0x06
	.zero		1


	//   ....[117]....
        /*0840*/ 	.word	0x00000da0
        /*0844*/ 	.word	0x000000ff
        /*0848*/ 	.word	0x00000410
        /*084c*/ 	.short	0x0100
        /*084e*/ 	.byte	0x06
	.zero		1


	//   ....[118]....
        /*0850*/ 	.word	0x00000db0
        /*0854*/ 	.word	0x000000ff
        /*0858*/ 	.word	0x000001d8
        /*085c*/ 	.short	0x0100
        /*085e*/ 	.byte	0x06
	.zero		1


	//   ....[119]....
        /*0860*/ 	.word	0x00000dc0
        /*0864*/ 	.word	0x000000ff
        /*0868*/ 	.word	0x00000418
        /*086c*/ 	.short	0x0100
        /*086e*/ 	.byte	0x06
	.zero		1


	//   ....[120]....
        /*0870*/ 	.word	0x00000dd0
        /*0874*/ 	.word	0x000000ff
        /*0878*/ 	.word	0x000001e0
        /*087c*/ 	.short	0x0100
        /*087e*/ 	.byte	0x06
	.zero		1


	//   ....[121]....
        /*0880*/ 	.word	0x00000de0
        /*0884*/ 	.word	0x000000ff
        /*0888*/ 	.word	0x00000420
        /*088c*/ 	.short	0x0100
        /*088e*/ 	.byte	0x06
	.zero		1


	//   ....[122]....
        /*0890*/ 	.word	0x00000df0
        /*0894*/ 	.word	0x000000ff
        /*0898*/ 	.word	0x000001e8
        /*089c*/ 	.short	0x0100
        /*089e*/ 	.byte	0x06
	.zero		1


	//   ....[123]....
        /*08a0*/ 	.word	0x00000e00
        /*08a4*/ 	.word	0x000000ff
        /*08a8*/ 	.word	0x00000428
        /*08ac*/ 	.short	0x0100
        /*08ae*/ 	.byte	0x06
	.zero		1


	//   ....[124]....
        /*08b0*/ 	.word	0x00000e10
        /*08b4*/ 	.word	0x000000ff
        /*08b8*/ 	.word	0x000001f0
        /*08bc*/ 	.short	0x0100
        /*08be*/ 	.byte	0x06
	.zero		1


	//   ....[125]....
        /*08c0*/ 	.word	0x00000e20
        /*08c4*/ 	.word	0x000000ff
        /*08c8*/ 	.word	0x00000430
        /*08cc*/ 	.short	0x0100
        /*08ce*/ 	.byte	0x06
	.zero		1


	//   ....[126]....
        /*08d0*/ 	.word	0x00000e30
        /*08d4*/ 	.word	0x000000ff
        /*08d8*/ 	.word	0x000001f8
        /*08dc*/ 	.short	0x0100
        /*08de*/ 	.byte	0x06
	.zero		1


	//   ....[127]....
        /*08e0*/ 	.word	0x00000e40
        /*08e4*/ 	.word	0x000000ff
        /*08e8*/ 	.word	0x00000438
        /*08ec*/ 	.short	0x0100
        /*08ee*/ 	.byte	0x06
	.zero		1


	//   ....[128]....
        /*08f0*/ 	.word	0x00000e50
        /*08f4*/ 	.word	0x000000ff
        /*08f8*/ 	.word	0x00000200
        /*08fc*/ 	.short	0x0100
        /*08fe*/ 	.byte	0x06
	.zero		1


	//   ....[129]....
        /*0900*/ 	.word	0x00000e60
        /*0904*/ 	.word	0x000000ff
        /*0908*/ 	.word	0x00000440
        /*090c*/ 	.short	0x0100
        /*090e*/ 	.byte	0x06
	.zero		1


	//   ....[130]....
        /*0910*/ 	.word	0x00000e70
        /*0914*/ 	.word	0x000000ff
        /*0918*/ 	.word	0x00000208
        /*091c*/ 	.short	0x0100
        /*091e*/ 	.byte	0x06
	.zero		1


	//   ....[131]....
        /*0920*/ 	.word	0x00000e80
        /*0924*/ 	.word	0x000000ff
        /*0928*/ 	.word	0x00000448
        /*092c*/ 	.short	0x0100
        /*092e*/ 	.byte	0x06
	.zero		1


	//   ....[132]....
        /*0930*/ 	.word	0x00000e90
        /*0934*/ 	.word	0x000000ff
        /*0938*/ 	.word	0x00000210
        /*093c*/ 	.short	0x0100
        /*093e*/ 	.byte	0x06
	.zero		1


	//   ....[133]....
        /*0940*/ 	.word	0x00000ea0
        /*0944*/ 	.word	0x000000ff
        /*0948*/ 	.word	0x00000450
        /*094c*/ 	.short	0x0100
        /*094e*/ 	.byte	0x06
	.zero		1


	//   ....[134]....
        /*0950*/ 	.word	0x00000eb0
        /*0954*/ 	.word	0x000000ff
        /*0958*/ 	.word	0x00000218
        /*095c*/ 	.short	0x0100
        /*095e*/ 	.byte	0x06
	.zero		1


	//   ....[135]....
        /*0960*/ 	.word	0x00000ec0
        /*0964*/ 	.word	0x000000ff
        /*0968*/ 	.word	0x00000458
        /*096c*/ 	.short	0x0100
        /*096e*/ 	.byte	0x06
	.zero		1


	//   ....[136]....
        /*0970*/ 	.word	0x00000ed0
        /*0974*/ 	.word	0x000000ff
        /*0978*/ 	.word	0x00000220
        /*097c*/ 	.short	0x0100
        /*097e*/ 	.byte	0x06
	.zero		1


	//   ....[137]....
        /*0980*/ 	.word	0x00000ee0
        /*0984*/ 	.word	0x000000ff
        /*0988*/ 	.word	0x00000460
        /*098c*/ 	.short	0x0100
        /*098e*/ 	.byte	0x06
	.zero		1


	//   ....[138]....
        /*0990*/ 	.word	0x00000ef0
        /*0994*/ 	.word	0x000000ff
        /*0998*/ 	.word	0x00000228
        /*099c*/ 	.short	0x0100
        /*099e*/ 	.byte	0x06
	.zero		1


	//   ....[139]....
        /*09a0*/ 	.word	0x00000f00
        /*09a4*/ 	.word	0x000000ff
        /*09a8*/ 	.word	0x00000468
        /*09ac*/ 	.short	0x0100
        /*09ae*/ 	.byte	0x06
	.zero		1


	//   ....[140]....
        /*09b0*/ 	.word	0x00000f10
        /*09b4*/ 	.word	0x000000ff
        /*09b8*/ 	.word	0x00000230
        /*09bc*/ 	.short	0x0100
        /*09be*/ 	.byte	0x06
	.zero		1


	//   ....[141]....
        /*09c0*/ 	.word	0x00000f20
        /*09c4*/ 	.word	0x000000ff
        /*09c8*/ 	.word	0x00000470
        /*09cc*/ 	.short	0x0100
        /*09ce*/ 	.byte	0x06
	.zero		1


	//   ....[142]....
        /*09d0*/ 	.word	0x00000f30
        /*09d4*/ 	.word	0x000000ff
        /*09d8*/ 	.word	0x00000238
        /*09dc*/ 	.short	0x0100
        /*09de*/ 	.byte	0x06
	.zero		1


	//   ....[143]....
        /*09e0*/ 	.word	0x00000f40
        /*09e4*/ 	.word	0x000000ff
        /*09e8*/ 	.word	0x00000478
        /*09ec*/ 	.short	0x0100
        /*09ee*/ 	.byte	0x06
	.zero		1


	//   ....[144]....
        /*09f0*/ 	.word	0x00001070
        /*09f4*/ 	.word	0x000000ff
        /*09f8*/ 	.word	0x00000480
        /*09fc*/ 	.short	0x0100
        /*09fe*/ 	.byte	0x06
	.zero		1


	//   ....[145]....
        /*0a00*/ 	.word	0x00001080
        /*0a04*/ 	.word	0x000000ff
        /*0a08*/ 	.word	0x00000488
        /*0a0c*/ 	.short	0x0100
        /*0a0e*/ 	.byte	0x06
	.zero		1


	//   ....[146]....
        /*0a10*/ 	.word	0x00001160
        /*0a14*/ 	.word	0x000000ff
        /*0a18*/ 	.word	0x00000490
        /*0a1c*/ 	.short	0x0100
        /*0a1e*/ 	.byte	0x05
	.zero		1


	//   ....[147]....
        /*0a20*/ 	.word	0x00001170
        /*0a24*/ 	.word	0x000000ff
        /*0a28*/ 	.word	0x00000498
        /*0a2c*/ 	.short	0x0100
        /*0a2e*/ 	.byte	0x05
	.zero		1


	//   ....[148]....
        /*0a30*/ 	.word	0x000012a0
        /*0a34*/ 	.word	0x000000ff
        /*0a38*/ 	.word	0x000004a0
        /*0a3c*/ 	.short	0x0100
        /*0a3e*/ 	.byte	0x05
	.zero		1


	//   ....[149]....
        /*0a40*/ 	.word	0x000012b0
        /*0a44*/ 	.word	0x000000ff
        /*0a48*/ 	.word	0x000004b0
        /*0a4c*/ 	.short	0x0100
        /*0a4e*/ 	.byte	0x05
	.zero		1


	//   ....[150]....
        /*0a50*/ 	.word	0x000012c0
        /*0a54*/ 	.word	0x000000ff
        /*0a58*/ 	.word	0x000004a8
        /*0a5c*/ 	.short	0x0100
        /*0a5e*/ 	.byte	0x05
	.zero		1


	//   ....[151]....
        /*0a60*/ 	.word	0x000012d0
        /*0a64*/ 	.word	0x000000ff
        /*0a68*/ 	.word	0x000004b8
        /*0a6c*/ 	.short	0x0100
        /*0a6e*/ 	.byte	0x05
	.zero		1


	//   ....[152]....
        /*0a70*/ 	.word	0x000013f0
        /*0a74*/ 	.word	0x000000ff
        /*0a78*/ 	.word	0x000004c0
        /*0a7c*/ 	.short	0x0100
        /*0a7e*/ 	.byte	0x06
	.zero		1


	//   ....[153]....
        /*0a80*/ 	.word	0x00001400
        /*0a84*/ 	.word	0x000000ff
        /*0a88*/ 	.word	0x000004e0
        /*0a8c*/ 	.short	0x0100
        /*0a8e*/ 	.byte	0x06
	.zero		1


	//   ....[154]....
        /*0a90*/ 	.word	0x00001410
        /*0a94*/ 	.word	0x000000ff
        /*0a98*/ 	.word	0x000004c8
        /*0a9c*/ 	.short	0x0100
        /*0a9e*/ 	.byte	0x06
	.zero		1


	//   ....[155]....
        /*0aa0*/ 	.word	0x00001420
        /*0aa4*/ 	.word	0x000000ff
        /*0aa8*/ 	.word	0x000004e8
        /*0aac*/ 	.short	0x0100
        /*0aae*/ 	.byte	0x06
	.zero		1


	//   ....[156]....
        /*0ab0*/ 	.word	0x00001430
        /*0ab4*/ 	.word	0x000000ff
        /*0ab8*/ 	.word	0x000004d0
        /*0abc*/ 	.short	0x0100
        /*0abe*/ 	.byte	0x06
	.zero		1


	//   ....[157]....
        /*0ac0*/ 	.word	0x00001440
        /*0ac4*/ 	.word	0x000000ff
        /*0ac8*/ 	.word	0x000004f0
        /*0acc*/ 	.short	0x0100
        /*0ace*/ 	.byte	0x06
	.zero		1


	//   ....[158]....
        /*0ad0*/ 	.word	0x00001450
        /*0ad4*/ 	.word	0x000000ff
        /*0ad8*/ 	.word	0x000004d8
        /*0adc*/ 	.short	0x0100
        /*0ade*/ 	.byte	0x06
	.zero		1


	//   ....[159]....
        /*0ae0*/ 	.word	0x00001460
        /*0ae4*/ 	.word	0x000000ff
        /*0ae8*/ 	.word	0x000004f8
        /*0aec*/ 	.short	0x0100
        /*0aee*/ 	.byte	0x06
	.zero		1


	//   ....[160]....
        /*0af0*/ 	.word	0x00001550
        /*0af4*/ 	.word	0x000000ff
        /*0af8*/ 	.word	0x00000500
        /*0afc*/ 	.short	0x0100
        /*0afe*/ 	.byte	0x05
	.zero		1


	//   ....[161]....
        /*0b00*/ 	.word	0x00001560
        /*0b04*/ 	.word	0x000000ff
        /*0b08*/ 	.word	0x00000510
        /*0b0c*/ 	.short	0x0100
        /*0b0e*/ 	.byte	0x05
	.zero		1


	//   ....[162]....
        /*0b10*/ 	.word	0x00001570
        /*0b14*/ 	.word	0x000000ff
        /*0b18*/ 	.word	0x00000508
        /*0b1c*/ 	.short	0x0100
        /*0b1e*/ 	.byte	0x05
	.zero		1


	//   ....[163]....
        /*0b20*/ 	.word	0x00001580
        /*0b24*/ 	.word	0x000000ff
        /*0b28*/ 	.word	0x00000518
        /*0b2c*/ 	.short	0x0100
        /*0b2e*/ 	.byte	0x05
	.zero		1


	//   ....[164]....
        /*0b30*/ 	.word	0x00001680
        /*0b34*/ 	.word	0x000000ff
        /*0b38*/ 	.word	0x00000520
        /*0b3c*/ 	.short	0x0100
        /*0b3e*/ 	.byte	0x04
	.zero		1


	//   ....[165]....
        /*0b40*/ 	.word	0x00002480
        /*0b44*/ 	.word	0x00000000
        /*0b48*/ 	.word	0x00000510
        /*0b4c*/ 	.short	0x010a
        /*0b4e*/ 	.byte	0xff
	.zero		1


	//   ....[166]....
        /*0b50*/ 	.word	0x000024b0
        /*0b54*/ 	.word	0x00000000
        /*0b58*/ 	.word	0x00000500
        /*0b5c*/ 	.short	0x0101
        /*0b5e*/ 	.byte	0xff
	.zero		1


	//   ....[167]....
        /*0b60*/ 	.word	0x00002570
        /*0b64*/ 	.word	0x000000ff
        /*0b68*/ 	.word	0x00000240
        /*0b6c*/ 	.short	0x010a
        /*0b6e*/ 	.byte	0x04
	.zero		1


	//   ....[168]....
        /*0b70*/ 	.word	0x00002620
        /*0b74*/ 	.word	0x000000ff
        /*0b78*/ 	.word	0x00000240
        /*0b7c*/ 	.short	0x010a
        /*0b7e*/ 	.byte	0x21
	.zero		1


	//   ....[169]....
        /*0b80*/ 	.word	0x000027e0
        /*0b84*/ 	.word	0x000000ff
        /*0b88*/ 	.word	0x00000240
        /*0b8c*/ 	.short	0x010a
        /*0b8e*/ 	.byte	0x04
	.zero		1


	//   ....[170]....
        /*0b90*/ 	.word	0x000028f0
        /*0b94*/ 	.word	0x000000ff
        /*0b98*/ 	.word	0x00000498
        /*0b9c*/ 	.short	0x0101
        /*0b9e*/ 	.byte	0x11
	.zero		1


	//   ....[171]....
        /*0ba0*/ 	.word	0x00002910
        /*0ba4*/ 	.word	0x000000ff
        /*0ba8*/ 	.word	0x00000240
        /*0bac*/ 	.short	0x010a
        /*0bae*/ 	.byte	0x05
	.zero		1


	//   ....[172]....
        /*0bb0*/ 	.word	0x00002990
        /*0bb4*/ 	.word	0x000000ff
        /*0bb8*/ 	.word	0x00000240
        /*0bbc*/ 	.short	0x010a
        /*0bbe*/ 	.byte	0x21
	.zero		1


	//   ....[173]....
        /*0bc0*/ 	.word	0x00002b20
        /*0bc4*/ 	.word	0x000000ff
        /*0bc8*/ 	.word	0x00000240
        /*0bcc*/ 	.short	0x010a
        /*0bce*/ 	.byte	0x05
	.zero		1


	//   ....[174]....
        /*0bd0*/ 	.word	0x00002c50
        /*0bd4*/ 	.word	0x00000003
        /*0bd8*/ 	.word	0x000004a0
        /*0bdc*/ 	.short	0x010a
        /*0bde*/ 	.byte	0xff
	.zero		1


	//   ....[175]....
        /*0be0*/ 	.word	0x00002da0
        /*0be4*/ 	.word	0x00000000
        /*0be8*/ 	.word	0x00000000
        /*0bec*/ 	.short	0x0101
        /*0bee*/ 	.byte	0xff
	.zero		1


	//   ....[176]....
        /*0bf0*/ 	.word	0x000032c0
        /*0bf4*/ 	.word	0x000000ff
        /*0bf8*/ 	.word	0x00000000
        /*0bfc*/ 	.short	0x010a
        /*0bfe*/ 	.byte	0x04
	.zero		1


	//   ....[177]....
        /*0c00*/ 	.word	0x00003350
        /*0c04*/ 	.word	0x000000ff
        /*0c08*/ 	.word	0x00000000
        /*0c0c*/ 	.short	0x010a
        /*0c0e*/ 	.byte	0x04
	.zero		1


	//   ....[178]....
        /*0c10*/ 	.word	0x000033e0
        /*0c14*/ 	.word	0x000000ff
        /*0c18*/ 	.word	0x00000000
        /*0c1c*/ 	.short	0x010a
        /*0c1e*/ 	.byte	0x04
	.zero		1


	//   ....[179]....
        /*0c20*/ 	.word	0x00003470
        /*0c24*/ 	.word	0x000000ff
        /*0c28*/ 	.word	0x00000000
        /*0c2c*/ 	.short	0x010a
        /*0c2e*/ 	.byte	0x04
	.zero		1


	//   ....[180]....
        /*0c30*/ 	.word	0x00003500
        /*0c34*/ 	.word	0x000000ff
        /*0c38*/ 	.word	0x00000000
        /*0c3c*/ 	.short	0x010a
        /*0c3e*/ 	.byte	0x04
	.zero		1


	//   ....[181]....
        /*0c40*/ 	.word	0x00003590
        /*0c44*/ 	.word	0x000000ff
        /*0c48*/ 	.word	0x00000000
        /*0c4c*/ 	.short	0x010a
        /*0c4e*/ 	.byte	0x04
	.zero		1


	//   ....[182]....
        /*0c50*/ 	.word	0x00003620
        /*0c54*/ 	.word	0x000000ff
        /*0c58*/ 	.word	0x00000000
        /*0c5c*/ 	.short	0x010a
        /*0c5e*/ 	.byte	0x04
	.zero		1


	//   ....[183]....
        /*0c60*/ 	.word	0x000036b0
        /*0c64*/ 	.word	0x000000ff
        /*0c68*/ 	.word	0x00000000
        /*0c6c*/ 	.short	0x010a
        /*0c6e*/ 	.byte	0x04
	.zero		1


	//   ....[184]....
        /*0c70*/ 	.word	0x00003740
        /*0c74*/ 	.word	0x000000ff
        /*0c78*/ 	.word	0x00000000
        /*0c7c*/ 	.short	0x010a
        /*0c7e*/ 	.byte	0x04
	.zero		1


	//   ....[185]....
        /*0c80*/ 	.word	0x000037d0
        /*0c84*/ 	.word	0x000000ff
        /*0c88*/ 	.word	0x00000000
        /*0c8c*/ 	.short	0x010a
        /*0c8e*/ 	.byte	0x04
	.zero		1


	//   ....[186]....
        /*0c90*/ 	.word	0x00003860
        /*0c94*/ 	.word	0x000000ff
        /*0c98*/ 	.word	0x00000000
        /*0c9c*/ 	.short	0x010a
        /*0c9e*/ 	.byte	0x04
	.zero		1


	//   ....[187]....
        /*0ca0*/ 	.word	0x000038f0
        /*0ca4*/ 	.word	0x000000ff
        /*0ca8*/ 	.word	0x00000000
        /*0cac*/ 	.short	0x010a
        /*0cae*/ 	.byte	0x04
	.zero		1


	//   ....[188]....
        /*0cb0*/ 	.word	0x00003980
        /*0cb4*/ 	.word	0x000000ff
        /*0cb8*/ 	.word	0x00000000
        /*0cbc*/ 	.short	0x010a
        /*0cbe*/ 	.byte	0x04
	.zero		1


	//   ....[189]....
        /*0cc0*/ 	.word	0x00003a10
        /*0cc4*/ 	.word	0x000000ff
        /*0cc8*/ 	.word	0x00000000
        /*0ccc*/ 	.short	0x010a
        /*0cce*/ 	.byte	0x04
	.zero		1


	//   ....[190]....
        /*0cd0*/ 	.word	0x00003aa0
        /*0cd4*/ 	.word	0x000000ff
        /*0cd8*/ 	.word	0x00000000
        /*0cdc*/ 	.short	0x010a
        /*0cde*/ 	.byte	0x04
	.zero		1


	//   ....[191]....
        /*0ce0*/ 	.word	0x00003b30
        /*0ce4*/ 	.word	0x000000ff
        /*0ce8*/ 	.word	0x00000000
        /*0cec*/ 	.short	0x010a
        /*0cee*/ 	.byte	0x04
	.zero		1


	//   ....[192]....
        /*0cf0*/ 	.word	0x00003bc0
        /*0cf4*/ 	.word	0x000000ff
        /*0cf8*/ 	.word	0x00000000
        /*0cfc*/ 	.short	0x010a
        /*0cfe*/ 	.byte	0x04
	.zero		1


	//   ....[193]....
        /*0d00*/ 	.word	0x00003c50
        /*0d04*/ 	.word	0x000000ff
        /*0d08*/ 	.word	0x00000000
        /*0d0c*/ 	.short	0x010a
        /*0d0e*/ 	.byte	0x04
	.zero		1


	//   ....[194]....
        /*0d10*/ 	.word	0x00003ce0
        /*0d14*/ 	.word	0x000000ff
        /*0d18*/ 	.word	0x00000000
        /*0d1c*/ 	.short	0x010a
        /*0d1e*/ 	.byte	0x04
	.zero		1


	//   ....[195]....
        /*0d20*/ 	.word	0x00003d70
        /*0d24*/ 	.word	0x000000ff
        /*0d28*/ 	.word	0x00000000
        /*0d2c*/ 	.short	0x010a
        /*0d2e*/ 	.byte	0x04
	.zero		1


	//   ....[196]....
        /*0d30*/ 	.word	0x00003e00
        /*0d34*/ 	.word	0x000000ff
        /*0d38*/ 	.word	0x00000000
        /*0d3c*/ 	.short	0x010a
        /*0d3e*/ 	.byte	0x04
	.zero		1


	//   ....[197]....
        /*0d40*/ 	.word	0x00003e90
        /*0d44*/ 	.word	0x000000ff
        /*0d48*/ 	.word	0x00000000
        /*0d4c*/ 	.short	0x010a
        /*0d4e*/ 	.byte	0x04
	.zero		1


	//   ....[198]....
        /*0d50*/ 	.word	0x00003f20
        /*0d54*/ 	.word	0x000000ff
        /*0d58*/ 	.word	0x00000000
        /*0d5c*/ 	.short	0x010a
        /*0d5e*/ 	.byte	0x04
	.zero		1


	//   ....[199]....
        /*0d60*/ 	.word	0x00003fb0
        /*0d64*/ 	.word	0x000000ff
        /*0d68*/ 	.word	0x00000000
        /*0d6c*/ 	.short	0x010a
        /*0d6e*/ 	.byte	0x04
	.zero		1


	//   ....[200]....
        /*0d70*/ 	.word	0x00004040
        /*0d74*/ 	.word	0x000000ff
        /*0d78*/ 	.word	0x00000000
        /*0d7c*/ 	.short	0x010a
        /*0d7e*/ 	.byte	0x04
	.zero		1


	//   ....[201]....
        /*0d80*/ 	.word	0x000040d0
        /*0d84*/ 	.word	0x000000ff
        /*0d88*/ 	.word	0x00000000
        /*0d8c*/ 	.short	0x010a
        /*0d8e*/ 	.byte	0x04
	.zero		1


	//   ....[202]....
        /*0d90*/ 	.word	0x00004160
        /*0d94*/ 	.word	0x000000ff
        /*0d98*/ 	.word	0x00000000
        /*0d9c*/ 	.short	0x010a
        /*0d9e*/ 	.byte	0x04
	.zero		1


	//   ....[203]....
        /*0da0*/ 	.word	0x000041f0
        /*0da4*/ 	.word	0x000000ff
        /*0da8*/ 	.word	0x00000000
        /*0dac*/ 	.short	0x010a
        /*0dae*/ 	.byte	0x04
	.zero		1


	//   ....[204]....
        /*0db0*/ 	.word	0x00004280
        /*0db4*/ 	.word	0x000000ff
        /*0db8*/ 	.word	0x00000000
        /*0dbc*/ 	.short	0x010a
        /*0dbe*/ 	.byte	0x04
	.zero		1


	//   ....[205]....
        /*0dc0*/ 	.word	0x00004310
        /*0dc4*/ 	.word	0x000000ff
        /*0dc8*/ 	.word	0x00000000
        /*0dcc*/ 	.short	0x010a
        /*0dce*/ 	.byte	0x04
	.zero		1


	//   ....[206]....
        /*0dd0*/ 	.word	0x000043a0
        /*0dd4*/ 	.word	0x000000ff
        /*0dd8*/ 	.word	0x00000000
        /*0ddc*/ 	.short	0x010a
        /*0dde*/ 	.byte	0x04
	.zero		1


	//   ....[207]....
        /*0de0*/ 	.word	0x00004430
        /*0de4*/ 	.word	0x000000ff
        /*0de8*/ 	.word	0x00000000
        /*0dec*/ 	.short	0x010a
        /*0dee*/ 	.byte	0x04
	.zero		1


	//   ....[208]....
        /*0df0*/ 	.word	0x000044c0
        /*0df4*/ 	.word	0x000000ff
        /*0df8*/ 	.word	0x00000000
        /*0dfc*/ 	.short	0x010a
        /*0dfe*/ 	.byte	0x04
	.zero		1


	//   ....[209]....
        /*0e00*/ 	.word	0x00004550
        /*0e04*/ 	.word	0x000000ff
        /*0e08*/ 	.word	0x00000000
        /*0e0c*/ 	.short	0x010a
        /*0e0e*/ 	.byte	0x04
	.zero		1


	//   ....[210]....
        /*0e10*/ 	.word	0x000045e0
        /*0e14*/ 	.word	0x000000ff
        /*0e18*/ 	.word	0x00000000
        /*0e1c*/ 	.short	0x010a
        /*0e1e*/ 	.byte	0x04
	.zero		1


	//   ....[211]....
        /*0e20*/ 	.word	0x00004670
        /*0e24*/ 	.word	0x000000ff
        /*0e28*/ 	.word	0x00000000
        /*0e2c*/ 	.short	0x010a
        /*0e2e*/ 	.byte	0x04
	.zero		1


	//   ....[212]....
        /*0e30*/ 	.word	0x00004700
        /*0e34*/ 	.word	0x000000ff
        /*0e38*/ 	.word	0x00000000
        /*0e3c*/ 	.short	0x010a
        /*0e3e*/ 	.byte	0x04
	.zero		1


	//   ....[213]....
        /*0e40*/ 	.word	0x00004790
        /*0e44*/ 	.word	0x000000ff
        /*0e48*/ 	.word	0x00000000
        /*0e4c*/ 	.short	0x010a
        /*0e4e*/ 	.byte	0x04
	.zero		1


	//   ....[214]....
        /*0e50*/ 	.word	0x00004820
        /*0e54*/ 	.word	0x000000ff
        /*0e58*/ 	.word	0x00000000
        /*0e5c*/ 	.short	0x010a
        /*0e5e*/ 	.byte	0x04
	.zero		1


	//   ....[215]....
        /*0e60*/ 	.word	0x000048b0
        /*0e64*/ 	.word	0x000000ff
        /*0e68*/ 	.word	0x00000000
        /*0e6c*/ 	.short	0x010a
        /*0e6e*/ 	.byte	0x04
	.zero		1


	//   ....[216]....
        /*0e70*/ 	.word	0x00004940
        /*0e74*/ 	.word	0x000000ff
        /*0e78*/ 	.word	0x00000000
        /*0e7c*/ 	.short	0x010a
        /*0e7e*/ 	.byte	0x04
	.zero		1


	//   ....[217]....
        /*0e80*/ 	.word	0x000049d0
        /*0e84*/ 	.word	0x000000ff
        /*0e88*/ 	.word	0x00000000
        /*0e8c*/ 	.short	0x010a
        /*0e8e*/ 	.byte	0x04
	.zero		1


	//   ....[218]....
        /*0e90*/ 	.word	0x00004a60
        /*0e94*/ 	.word	0x000000ff
        /*0e98*/ 	.word	0x00000000
        /*0e9c*/ 	.short	0x010a
        /*0e9e*/ 	.byte	0x04
	.zero		1


	//   ....[219]....
        /*0ea0*/ 	.word	0x00004af0
        /*0ea4*/ 	.word	0x000000ff
        /*0ea8*/ 	.word	0x00000000
        /*0eac*/ 	.short	0x010a
        /*0eae*/ 	.byte	0x04
	.zero		1


	//   ....[220]....
        /*0eb0*/ 	.word	0x00004b80
        /*0eb4*/ 	.word	0x000000ff
        /*0eb8*/ 	.word	0x00000000
        /*0ebc*/ 	.short	0x010a
        /*0ebe*/ 	.byte	0x04
	.zero		1


	//   ....[221]....
        /*0ec0*/ 	.word	0x00004c10
        /*0ec4*/ 	.word	0x000000ff
        /*0ec8*/ 	.word	0x00000000
        /*0ecc*/ 	.short	0x010a
        /*0ece*/ 	.byte	0x04
	.zero		1


	//   ....[222]....
        /*0ed0*/ 	.word	0x00004ca0
        /*0ed4*/ 	.word	0x000000ff
        /*0ed8*/ 	.word	0x00000000
        /*0edc*/ 	.short	0x010a
        /*0ede*/ 	.byte	0x04
	.zero		1


	//   ....[223]....
        /*0ee0*/ 	.word	0x00004d30
        /*0ee4*/ 	.word	0x000000ff
        /*0ee8*/ 	.word	0x00000000
        /*0eec*/ 	.short	0x010a
        /*0eee*/ 	.byte	0x04
	.zero		1


	//   ....[224]....
        /*0ef0*/ 	.word	0x00004dc0
        /*0ef4*/ 	.word	0x000000ff
        /*0ef8*/ 	.word	0x00000000
        /*0efc*/ 	.short	0x010a
        /*0efe*/ 	.byte	0x04
	.zero		1


	//   ....[225]....
        /*0f00*/ 	.word	0x00004e50
        /*0f04*/ 	.word	0x000000ff
        /*0f08*/ 	.word	0x00000000
        /*0f0c*/ 	.short	0x010a
        /*0f0e*/ 	.byte	0x04
	.zero		1


	//   ....[226]....
        /*0f10*/ 	.word	0x00004ee0
        /*0f14*/ 	.word	0x000000ff
        /*0f18*/ 	.word	0x00000000
        /*0f1c*/ 	.short	0x010a
        /*0f1e*/ 	.byte	0x04
	.zero		1


	//   ....[227]....
        /*0f20*/ 	.word	0x00004f70
        /*0f24*/ 	.word	0x000000ff
        /*0f28*/ 	.word	0x00000000
        /*0f2c*/ 	.short	0x010a
        /*0f2e*/ 	.byte	0x04
	.zero		1


	//   ....[228]....
        /*0f30*/ 	.word	0x00005000
        /*0f34*/ 	.word	0x000000ff
        /*0f38*/ 	.word	0x00000000
        /*0f3c*/ 	.short	0x010a
        /*0f3e*/ 	.byte	0x04
	.zero		1


	//   ....[229]....
        /*0f40*/ 	.word	0x00005090
        /*0f44*/ 	.word	0x000000ff
        /*0f48*/ 	.word	0x00000000
        /*0f4c*/ 	.short	0x010a
        /*0f4e*/ 	.byte	0x04
	.zero		1


	//   ....[230]....
        /*0f50*/ 	.word	0x00005120
        /*0f54*/ 	.word	0x000000ff
        /*0f58*/ 	.word	0x00000000
        /*0f5c*/ 	.short	0x010a
        /*0f5e*/ 	.byte	0x04
	.zero		1


	//   ....[231]....
        /*0f60*/ 	.word	0x000051b0
        /*0f64*/ 	.word	0x000000ff
        /*0f68*/ 	.word	0x00000000
        /*0f6c*/ 	.short	0x010a
        /*0f6e*/ 	.byte	0x04
	.zero		1


	//   ....[232]....
        /*0f70*/ 	.word	0x00005240
        /*0f74*/ 	.word	0x000000ff
        /*0f78*/ 	.word	0x00000000
        /*0f7c*/ 	.short	0x010a
        /*0f7e*/ 	.byte	0x04
	.zero		1


	//   ....[233]....
        /*0f80*/ 	.word	0x000052d0
        /*0f84*/ 	.word	0x000000ff
        /*0f88*/ 	.word	0x00000000
        /*0f8c*/ 	.short	0x010a
        /*0f8e*/ 	.byte	0x04
	.zero		1


	//   ....[234]....
        /*0f90*/ 	.word	0x00005360
        /*0f94*/ 	.word	0x000000ff
        /*0f98*/ 	.word	0x00000000
        /*0f9c*/ 	.short	0x010a
        /*0f9e*/ 	.byte	0x04
	.zero		1


	//   ....[235]....
        /*0fa0*/ 	.word	0x000053f0
        /*0fa4*/ 	.word	0x000000ff
        /*0fa8*/ 	.word	0x00000000
        /*0fac*/ 	.short	0x010a
        /*0fae*/ 	.byte	0x04
	.zero		1


	//   ....[236]....
        /*0fb0*/ 	.word	0x00005480
        /*0fb4*/ 	.word	0x000000ff
        /*0fb8*/ 	.word	0x00000000
        /*0fbc*/ 	.short	0x010a
        /*0fbe*/ 	.byte	0x04
	.zero		1


	//   ....[237]....
        /*0fc0*/ 	.word	0x00005510
        /*0fc4*/ 	.word	0x000000ff
        /*0fc8*/ 	.word	0x00000000
        /*0fcc*/ 	.short	0x010a
        /*0fce*/ 	.byte	0x04
	.zero		1


	//   ....[238]....
        /*0fd0*/ 	.word	0x000055a0
        /*0fd4*/ 	.word	0x000000ff
        /*0fd8*/ 	.word	0x00000000
        /*0fdc*/ 	.short	0x010a
        /*0fde*/ 	.byte	0x04
	.zero		1


	//   ....[239]....
        /*0fe0*/ 	.word	0x00005630
        /*0fe4*/ 	.word	0x000000ff
        /*0fe8*/ 	.word	0x00000000
        /*0fec*/ 	.short	0x010a
        /*0fee*/ 	.byte	0x04
	.zero		1


	//   ....[240]....
        /*0ff0*/ 	.word	0x000056c0
        /*0ff4*/ 	.word	0x000000ff
        /*0ff8*/ 	.word	0x00000000
        /*0ffc*/ 	.short	0x010a
        /*0ffe*/ 	.byte	0x04
	.zero		1


	//   ....[241]....
        /*1000*/ 	.word	0x00005750
        /*1004*/ 	.word	0x000000ff
        /*1008*/ 	.word	0x00000000
        /*100c*/ 	.short	0x010a
        /*100e*/ 	.byte	0x04
	.zero		1


	//   ....[242]....
        /*1010*/ 	.word	0x000057e0
        /*1014*/ 	.word	0x000000ff
        /*1018*/ 	.word	0x00000000
        /*101c*/ 	.short	0x010a
        /*101e*/ 	.byte	0x04
	.zero		1


	//   ....[243]....
        /*1020*/ 	.word	0x00005870
        /*1024*/ 	.word	0x000000ff
        /*1028*/ 	.word	0x00000000
        /*102c*/ 	.short	0x010a
        /*102e*/ 	.byte	0x04
	.zero		1


	//   ....[244]....
        /*1030*/ 	.word	0x00005900
        /*1034*/ 	.word	0x000000ff
        /*1038*/ 	.word	0x00000000
        /*103c*/ 	.short	0x010a
        /*103e*/ 	.byte	0x04
	.zero		1


	//   ....[245]....
        /*1040*/ 	.word	0x00005990
        /*1044*/ 	.word	0x000000ff
        /*1048*/ 	.word	0x00000000
        /*104c*/ 	.short	0x010a
        /*104e*/ 	.byte	0x04
	.zero		1


	//   ....[246]....
        /*1050*/ 	.word	0x00005a20
        /*1054*/ 	.word	0x000000ff
        /*1058*/ 	.word	0x00000000
        /*105c*/ 	.short	0x010a
        /*105e*/ 	.byte	0x04
	.zero		1


	//   ....[247]....
        /*1060*/ 	.word	0x00005ac0
        /*1064*/ 	.word	0x00000000
        /*1068*/ 	.word	0x00000000
        /*106c*/ 	.short	0x010a
        /*106e*/ 	.byte	0xff
	.zero		1


	//   ....[248]....
        /*1070*/ 	.word	0x00005be0
        /*1074*/ 	.word	0x00000002
        /*1078*/ 	.word	0x00000500
        /*107c*/ 	.short	0x010a
        /*107e*/ 	.byte	0xff
	.zero		1


	//   ....[249]....
        /*1080*/ 	.word	0x00005c50
        /*1084*/ 	.word	0x00000002
        /*1088*/ 	.word	0x00000000
        /*108c*/ 	.short	0x0101
        /*108e*/ 	.byte	0xff
	.zero		1


	//   ....[250]....
        /*1090*/ 	.word	0x00005c70
        /*1094*/ 	.word	0x000000ff
        /*1098*/ 	.word	0x000004b0
        /*109c*/ 	.short	0x010a
        /*109e*/ 	.byte	0x05
	.zero		1


	//   ....[251]....
        /*10a0*/ 	.word	0x00005d90
        /*10a4*/ 	.word	0x00000002
        /*10a8*/ 	.word	0x000004a0
        /*10ac*/ 	.short	0x010a
        /*10ae*/ 	.byte	0xff
	.zero		1


	//   ....[252]....
        /*10b0*/ 	.word	0x00005e90
        /*10b4*/ 	.word	0x00000002
        /*10b8*/ 	.word	0x00000000
        /*10bc*/ 	.short	0x0101
        /*10be*/ 	.byte	0xff
	.zero		1


	//   ....[253]....
        /*10c0*/ 	.word	0x00005f20
        /*10c4*/ 	.word	0x000000ff
        /*10c8*/ 	.word	0x000004b0
        /*10cc*/ 	.short	0x0106
        /*10ce*/ 	.byte	0x05
	.zero		1


	//   ....[254]....
        /*10d0*/ 	.word	0x00005f40
        /*10d4*/ 	.word	0x000000ff
        /*10d8*/ 	.word	0x000004b0
        /*10dc*/ 	.short	0x010a
        /*10de*/ 	.byte	0x05
	.zero		1


	//   ....[255]....
        /*10e0*/ 	.word	0x00005fd0
        /*10e4*/ 	.word	0x000000ff
        /*10e8*/ 	.word	0x000004b0
        /*10ec*/ 	.short	0x0106
        /*10ee*/ 	.byte	0x04
	.zero		1


	//   ....[0]....
        /*10f0*/ 	.word	0x00006010
        /*10f4*/ 	.word	0x00000000
        /*10f8*/ 	.word	0x000004b0
        /*10fc*/ 	.short	0x010a
        /*10fe*/ 	.byte	0xff
	.zero		1


	//   ....[1]....
        /*1100*/ 	.word	0x00006250
        /*1104*/ 	.word	0x000000ff
        /*1108*/ 	.word	0x00000008
        /*110c*/ 	.short	0x010a
        /*110e*/ 	.byte	0x04
	.zero		1


	//   ....[2]....
        /*1110*/ 	.word	0x00006270
        /*1114*/ 	.word	0x000000ff
        /*1118*/ 	.word	0x00000008
        /*111c*/ 	.short	0x010a
        /*111e*/ 	.byte	0x04
	.zero		1


	//   ....[3]....
        /*1120*/ 	.word	0x00006400
        /*1124*/ 	.word	0x000000ff
        /*1128*/ 	.word	0x00000008
        /*112c*/ 	.short	0x010a
        /*112e*/ 	.byte	0x04
	.zero		1


	//   ....[4]....
        /*1130*/ 	.word	0x00006420
        /*1134*/ 	.word	0x000000ff
        /*1138*/ 	.word	0x00000008
        /*113c*/ 	.short	0x010a
        /*113e*/ 	.byte	0x04
	.zero		1


	//   ....[5]....
        /*1140*/ 	.word	0x000064e0
        /*1144*/ 	.word	0x000000ff
        /*1148*/ 	.word	0x00000000
        /*114c*/ 	.short	0x0101
        /*114e*/ 	.byte	0x05
	.zero		1


	//   ....[6]....
        /*1150*/ 	.word	0x000067c0
        /*1154*/ 	.word	0x00000000
        /*1158*/ 	.word	0x000004a0
        /*115c*/ 	.short	0x010a
        /*115e*/ 	.byte	0xff
	.zero		1


	//   ....[7]....
        /*1160*/ 	.word	0x00006880
        /*1164*/ 	.word	0x00000000
        /*1168*/ 	.word	0x00000000
        /*116c*/ 	.short	0x0101
        /*116e*/ 	.byte	0xff
	.zero		1


	//   ....[8]....
        /*1170*/ 	.word	0x00006930
        /*1174*/ 	.word	0x000000ff
        /*1178*/ 	.word	0x00000000
        /*117c*/ 	.short	0x010a
        /*117e*/ 	.byte	0x04
	.zero		1


	//   ....[9]....
        /*1180*/ 	.word	0x00006940
        /*1184*/ 	.word	0x000000ff
        /*1188*/ 	.word	0x000004e0
        /*118c*/ 	.short	0x010a
        /*118e*/ 	.byte	0x09
	.zero		1


	//   ....[10]....
        /*1190*/ 	.word	0x00006a00
        /*1194*/ 	.word	0x000000ff
        /*1198*/ 	.word	0x00000000
        /*119c*/ 	.short	0x010a
        /*119e*/ 	.byte	0x07
	.zero		1


	//   ....[11]....
        /*11a0*/ 	.word	0x00006b40
        /*11a4*/ 	.word	0x000000ff
        /*11a8*/ 	.word	0x00000000
        /*11ac*/ 	.short	0x010a
        /*11ae*/ 	.byte	0x04
	.zero		1


	//   ....[12]....
        /*11b0*/ 	.word	0x00006d40
        /*11b4*/ 	.word	0x000000ff
        /*11b8*/ 	.word	0x00000000
        /*11bc*/ 	.short	0x010a
        /*11be*/ 	.byte	0x07
	.zero		1


	//   ....[13]....
        /*11c0*/ 	.word	0x00006dd0
        /*11c4*/ 	.word	0x000000ff
        /*11c8*/ 	.word	0x00000000
        /*11cc*/ 	.short	0x010a
        /*11ce*/ 	.byte	0x07
	.zero		1


	//   ....[14]....
        /*11d0*/ 	.word	0x00006e60
        /*11d4*/ 	.word	0x000000ff
        /*11d8*/ 	.word	0x00000000
        /*11dc*/ 	.short	0x010a
        /*11de*/ 	.byte	0x07
	.zero		1


	//   ....[15]....
        /*11e0*/ 	.word	0x00006f00
        /*11e4*/ 	.word	0x00000000
        /*11e8*/ 	.word	0x00000000
        /*11ec*/ 	.short	0x010a
        /*11ee*/ 	.byte	0xff
	.zero		1


	//   ....[16]....
        /*11f0*/ 	.word	0x00006f40
        /*11f4*/ 	.word	0x00000000
        /*11f8*/ 	.word	0x00000000
        /*11fc*/ 	.short	0x010a
        /*11fe*/ 	.byte	0xff
	.zero		1


	//   ....[17]....
        /*1200*/ 	.word	0x00006fb0
        /*1204*/ 	.word	0x000000ff
        /*1208*/ 	.word	0x00000000
        /*120c*/ 	.short	0x0101
        /*120e*/ 	.byte	0x05
	.zero		1


	//   ....[18]....
        /*1210*/ 	.word	0x00006ff0
        /*1214*/ 	.word	0x000000ff
        /*1218*/ 	.word	0x00000520
        /*121c*/ 	.short	0x010a
        /*121e*/ 	.byte	0x06
	.zero		1


	//   ....[19]....
        /*1220*/ 	.word	0x00007050
        /*1224*/ 	.word	0x000000ff
        /*1228*/ 	.word	0x00000000
        /*122c*/ 	.short	0x0101
        /*122e*/ 	.byte	0x05
	.zero		1


	//   ....[20]....
        /*1230*/ 	.word	0x000074a0
        /*1234*/ 	.word	0x00000007
        /*1238*/ 	.word	0x000004a0
        /*123c*/ 	.short	0x010a
        /*123e*/ 	.byte	0xff
	.zero		1


	//   ....[21]....
        /*1240*/ 	.word	0x00007610
        /*1244*/ 	.word	0x00000000
        /*1248*/ 	.word	0x00000000
        /*124c*/ 	.short	0x0101
        /*124e*/ 	.byte	0xff
	.zero		1


	//   ....[22]....
        /*1250*/ 	.word	0x00007a20
        /*1254*/ 	.word	0x000000ff
        /*1258*/ 	.word	0x00000498
        /*125c*/ 	.short	0x010a
        /*125e*/ 	.byte	0x13
	.zero		1


	//   ....[23]....
        /*1260*/ 	.word	0x00007b90
        /*1264*/ 	.word	0x000000ff
        /*1268*/ 	.word	0x00000488
        /*126c*/ 	.short	0x010a
        /*126e*/ 	.byte	0x13
	.zero		1


	//   ....[24]....
        /*1270*/ 	.word	0x00007da0
        /*1274*/ 	.word	0x000000ff
        /*1278*/ 	.word	0x00000480
        /*127c*/ 	.short	0x010b
        /*127e*/ 	.byte	0x13
	.zero		1


	//   ....[25]....
        /*1280*/ 	.word	0x00007db0
        /*1284*/ 	.word	0x000000ff
        /*1288*/ 	.word	0x00000000
        /*128c*/ 	.short	0x0101
        /*128e*/ 	.byte	0x36
	.zero		1


	//   ....[26]....
        /*1290*/ 	.word	0x00007df0
        /*1294*/ 	.word	0x00000000
        /*1298*/ 	.word	0x00000488
        /*129c*/ 	.short	0x010a
        /*129e*/ 	.byte	0xff
	.zero		1


	//   ....[27]....
        /*12a0*/ 	.word	0x00008140
        /*12a4*/ 	.word	0x00000003
        /*12a8*/ 	.word	0x000004a0
        /*12ac*/ 	.short	0x010a
        /*12ae*/ 	.byte	0xff
	.zero		1


	//   ....[28]....
        /*12b0*/ 	.word	0x000082c0
        /*12b4*/ 	.word	0x00000000
        /*12b8*/ 	.word	0x00000000
        /*12bc*/ 	.short	0x0101
        /*12be*/ 	.byte	0xff
	.zero		1


	//   ....[29]....
        /*12c0*/ 	.word	0x00008c80
        /*12c4*/ 	.word	0x000000ff
        /*12c8*/ 	.word	0x00000480
        /*12cc*/ 	.short	0x010a
        /*12ce*/ 	.byte	0x39
	.zero		1


	//   ....[30]....
        /*12d0*/ 	.word	0x00008c90
        /*12d4*/ 	.word	0x00000052
        /*12d8*/ 	.word	0x000004c0
        /*12dc*/ 	.short	0x010a
        /*12de*/ 	.byte	0xff
	.zero		1


	//   ....[31]....
        /*12e0*/ 	.word	0x00008de0
        /*12e4*/ 	.word	0x000000ff
        /*12e8*/ 	.word	0x00000480
        /*12ec*/ 	.short	0x010a
        /*12ee*/ 	.byte	0x39
	.zero		1


	//   ....[32]....
        /*12f0*/ 	.word	0x00008ec0
        /*12f4*/ 	.word	0x000000ff
        /*12f8*/ 	.word	0x00000000
        /*12fc*/ 	.short	0x0101
        /*12fe*/ 	.byte	0x04
	.zero		1


	//   ....[33]....
        /*1300*/ 	.word	0x00008f20
        /*1304*/ 	.word	0x00000052
        /*1308*/ 	.word	0x000004c0
        /*130c*/ 	.short	0x010a
        /*130e*/ 	.byte	0xff
	.zero		1


	//   ....[34]....
        /*1310*/ 	.word	0x00009300
        /*1314*/ 	.word	0x00000052
        /*1318*/ 	.word	0x00000000
        /*131c*/ 	.short	0x0101
        /*131e*/ 	.byte	0xff
	.zero		1


	//   ....[35]....
        /*1320*/ 	.word	0x00009b50
        /*1324*/ 	.word	0x00000000
        /*1328*/ 	.word	0x00000510
        /*132c*/ 	.short	0x010a
        /*132e*/ 	.byte	0xff
	.zero		1


	//   ....[36]....
        /*1330*/ 	.word	0x00009bb0
        /*1334*/ 	.word	0x00000000
        /*1338*/ 	.word	0x00000240
        /*133c*/ 	.short	0x010a
        /*133e*/ 	.byte	0xff
	.zero		1


	//   ....[37]....
        /*1340*/ 	.word	0x00009c10
        /*1344*/ 	.word	0x00000000
        /*1348*/ 	.word	0x00000240
        /*134c*/ 	.short	0x010a
        /*134e*/ 	.byte	0xff
	.zero		1


	//   ....[38]....
        /*1350*/ 	.word	0x00009c60
        /*1354*/ 	.word	0x00000003
        /*1358*/ 	.word	0x000004a0
        /*135c*/ 	.short	0x010a
        /*135e*/ 	.byte	0xff
	.zero		1


	//   ....[39]....
        /*1360*/ 	.word	0x00009cc0
        /*1364*/ 	.word	0x00000000
        /*1368*/ 	.word	0x00000000
        /*136c*/ 	.short	0x010a
        /*136e*/ 	.byte	0xff
	.zero		1


	//   ....[40]....
        /*1370*/ 	.word	0x00009d20
        /*1374*/ 	.word	0x00000000
        /*1378*/ 	.word	0x00000000
        /*137c*/ 	.short	0x010a
        /*137e*/ 	.byte	0xff
	.zero		1


	//   ....[41]....
        /*1380*/ 	.word	0x00009d80
        /*1384*/ 	.word	0x00000000
        /*1388*/ 	.word	0x00000000
        /*138c*/ 	.short	0x010a
        /*138e*/ 	.byte	0xff
	.zero		1


	//   ....[42]....
        /*1390*/ 	.word	0x00009de0
        /*1394*/ 	.word	0x00000000
        /*1398*/ 	.word	0x00000000
        /*139c*/ 	.short	0x010a
        /*139e*/ 	.byte	0xff
	.zero		1


	//   ....[43]....
        /*13a0*/ 	.word	0x00009e40
        /*13a4*/ 	.word	0x00000000
        /*13a8*/ 	.word	0x00000000
        /*13ac*/ 	.short	0x010a
        /*13ae*/ 	.byte	0xff
	.zero		1


	//   ....[44]....
        /*13b0*/ 	.word	0x00009ea0
        /*13b4*/ 	.word	0x00000000
        /*13b8*/ 	.word	0x00000000
        /*13bc*/ 	.short	0x010a
        /*13be*/ 	.byte	0xff
	.zero		1


	//   ....[45]....
        /*13c0*/ 	.word	0x00009f00
        /*13c4*/ 	.word	0x00000000
        /*13c8*/ 	.word	0x00000000
        /*13cc*/ 	.short	0x010a
        /*13ce*/ 	.byte	0xff
	.zero		1


	//   ....[46]....
        /*13d0*/ 	.word	0x00009f60
        /*13d4*/ 	.word	0x00000000
        /*13d8*/ 	.word	0x00000000
        /*13dc*/ 	.short	0x010a
        /*13de*/ 	.byte	0xff
	.zero		1


	//   ....[47]....
        /*13e0*/ 	.word	0x00009fc0
        /*13e4*/ 	.word	0x00000000
        /*13e8*/ 	.word	0x00000000
        /*13ec*/ 	.short	0x010a
        /*13ee*/ 	.byte	0xff
	.zero		1


	//   ....[48]....
        /*13f0*/ 	.word	0x0000a020
        /*13f4*/ 	.word	0x00000000
        /*13f8*/ 	.word	0x00000000
        /*13fc*/ 	.short	0x010a
        /*13fe*/ 	.byte	0xff
	.zero		1


	//   ....[49]....
        /*1400*/ 	.word	0x0000a080
        /*1404*/ 	.word	0x00000000
        /*1408*/ 	.word	0x00000000
        /*140c*/ 	.short	0x010a
        /*140e*/ 	.byte	0xff
	.zero		1


	//   ....[50]....
        /*1410*/ 	.word	0x0000a0e0
        /*1414*/ 	.word	0x00000000
        /*1418*/ 	.word	0x00000000
        /*141c*/ 	.short	0x010a
        /*141e*/ 	.byte	0xff
	.zero		1


	//   ....[51]....
        /*1420*/ 	.word	0x0000a140
        /*1424*/ 	.word	0x00000000
        /*1428*/ 	.word	0x00000000
        /*142c*/ 	.short	0x010a
        /*142e*/ 	.byte	0xff
	.zero		1


	//   ....[52]....
        /*1430*/ 	.word	0x0000a1a0
        /*1434*/ 	.word	0x00000000
        /*1438*/ 	.word	0x00000000
        /*143c*/ 	.short	0x010a
        /*143e*/ 	.byte	0xff
	.zero		1


	//   ....[53]....
        /*1440*/ 	.word	0x0000a200
        /*1444*/ 	.word	0x00000000
        /*1448*/ 	.word	0x00000000
        /*144c*/ 	.short	0x010a
        /*144e*/ 	.byte	0xff
	.zero		1


	//   ....[54]....
        /*1450*/ 	.word	0x0000a260
        /*1454*/ 	.word	0x00000000
        /*1458*/ 	.word	0x00000000
        /*145c*/ 	.short	0x010a
        /*145e*/ 	.byte	0xff
	.zero		1


	//   ....[55]....
        /*1460*/ 	.word	0x0000a2c0
        /*1464*/ 	.word	0x00000000
        /*1468*/ 	.word	0x00000000
        /*146c*/ 	.short	0x010a
        /*146e*/ 	.byte	0xff
	.zero		1


	//   ....[56]....
        /*1470*/ 	.word	0x0000a320
        /*1474*/ 	.word	0x00000000
        /*1478*/ 	.word	0x00000000
        /*147c*/ 	.short	0x010a
        /*147e*/ 	.byte	0xff
	.zero		1


	//   ....[57]....
        /*1480*/ 	.word	0x0000a380
        /*1484*/ 	.word	0x00000000
        /*1488*/ 	.word	0x00000000
        /*148c*/ 	.short	0x010a
        /*148e*/ 	.byte	0xff
	.zero		1


	//   ....[58]....
        /*1490*/ 	.word	0x0000a3e0
        /*1494*/ 	.word	0x00000000
        /*1498*/ 	.word	0x00000000
        /*149c*/ 	.short	0x010a
        /*149e*/ 	.byte	0xff
	.zero		1


	//   ....[59]....
        /*14a0*/ 	.word	0x0000a440
        /*14a4*/ 	.word	0x00000000
        /*14a8*/ 	.word	0x00000000
        /*14ac*/ 	.short	0x010a
        /*14ae*/ 	.byte	0xff
	.zero		1


	//   ....[60]....
        /*14b0*/ 	.word	0x0000a4a0
        /*14b4*/ 	.word	0x00000000
        /*14b8*/ 	.word	0x00000000
        /*14bc*/ 	.short	0x010a
        /*14be*/ 	.byte	0xff
	.zero		1


	//   ....[61]....
        /*14c0*/ 	.word	0x0000a500
        /*14c4*/ 	.word	0x00000000
        /*14c8*/ 	.word	0x00000000
        /*14cc*/ 	.short	0x010a
        /*14ce*/ 	.byte	0xff
	.zero		1


	//   ....[62]....
        /*14d0*/ 	.word	0x0000a560
        /*14d4*/ 	.word	0x00000000
        /*14d8*/ 	.word	0x00000000
        /*14dc*/ 	.short	0x010a
        /*14de*/ 	.byte	0xff
	.zero		1


	//   ....[63]....
        /*14e0*/ 	.word	0x0000a5c0
        /*14e4*/ 	.word	0x00000000
        /*14e8*/ 	.word	0x00000000
        /*14ec*/ 	.short	0x010a
        /*14ee*/ 	.byte	0xff
	.zero		1


	//   ....[64]....
        /*14f0*/ 	.word	0x0000a620
        /*14f4*/ 	.word	0x00000000
        /*14f8*/ 	.word	0x00000000
        /*14fc*/ 	.short	0x010a
        /*14fe*/ 	.byte	0xff
	.zero		1


	//   ....[65]....
        /*1500*/ 	.word	0x0000a680
        /*1504*/ 	.word	0x00000000
        /*1508*/ 	.word	0x00000000
        /*150c*/ 	.short	0x010a
        /*150e*/ 	.byte	0xff
	.zero		1


	//   ....[66]....
        /*1510*/ 	.word	0x0000a6e0
        /*1514*/ 	.word	0x00000000
        /*1518*/ 	.word	0x00000000
        /*151c*/ 	.short	0x010a
        /*151e*/ 	.byte	0xff
	.zero		1


	//   ....[67]....
        /*1520*/ 	.word	0x0000a740
        /*1524*/ 	.word	0x00000000
        /*1528*/ 	.word	0x00000000
        /*152c*/ 	.short	0x010a
        /*152e*/ 	.byte	0xff
	.zero		1


	//   ....[68]....
        /*1530*/ 	.word	0x0000a7a0
        /*1534*/ 	.word	0x00000000
        /*1538*/ 	.word	0x00000000
        /*153c*/ 	.short	0x010a
        /*153e*/ 	.byte	0xff
	.zero		1


	//   ....[69]....
        /*1540*/ 	.word	0x0000a800
        /*1544*/ 	.word	0x00000000
        /*1548*/ 	.word	0x00000000
        /*154c*/ 	.short	0x010a
        /*154e*/ 	.byte	0xff
	.zero		1


	//   ....[70]....
        /*1550*/ 	.word	0x0000a860
        /*1554*/ 	.word	0x00000000
        /*1558*/ 	.word	0x00000000
        /*155c*/ 	.short	0x010a
        /*155e*/ 	.byte	0xff
	.zero		1


	//   ....[71]....
        /*1560*/ 	.word	0x0000a8c0
        /*1564*/ 	.word	0x00000000
        /*1568*/ 	.word	0x00000000
        /*156c*/ 	.short	0x010a
        /*156e*/ 	.byte	0xff
	.zero		1


	//   ....[72]....
        /*1570*/ 	.word	0x0000a920
        /*1574*/ 	.word	0x00000000
        /*1578*/ 	.word	0x00000000
        /*157c*/ 	.short	0x010a
        /*157e*/ 	.byte	0xff
	.zero		1


	//   ....[73]....
        /*1580*/ 	.word	0x0000a980
        /*1584*/ 	.word	0x00000000
        /*1588*/ 	.word	0x00000000
        /*158c*/ 	.short	0x010a
        /*158e*/ 	.byte	0xff
	.zero		1


	//   ....[74]....
        /*1590*/ 	.word	0x0000a9e0
        /*1594*/ 	.word	0x00000000
        /*1598*/ 	.word	0x00000000
        /*159c*/ 	.short	0x010a
        /*159e*/ 	.byte	0xff
	.zero		1


	//   ....[75]....
        /*15a0*/ 	.word	0x0000aa40
        /*15a4*/ 	.word	0x00000000
        /*15a8*/ 	.word	0x00000000
        /*15ac*/ 	.short	0x010a
        /*15ae*/ 	.byte	0xff
	.zero		1


	//   ....[76]....
        /*15b0*/ 	.word	0x0000aaa0
        /*15b4*/ 	.word	0x00000000
        /*15b8*/ 	.word	0x00000000
        /*15bc*/ 	.short	0x010a
        /*15be*/ 	.byte	0xff
	.zero		1


	//   ....[77]....
        /*15c0*/ 	.word	0x0000ab00
        /*15c4*/ 	.word	0x00000000
        /*15c8*/ 	.word	0x00000000
        /*15cc*/ 	.short	0x010a
        /*15ce*/ 	.byte	0xff
	.zero		1


	//   ....[78]....
        /*15d0*/ 	.word	0x0000ab60
        /*15d4*/ 	.word	0x00000000
        /*15d8*/ 	.word	0x00000000
        /*15dc*/ 	.short	0x010a
        /*15de*/ 	.byte	0xff
	.zero		1


	//   ....[79]....
        /*15e0*/ 	.word	0x0000abc0
        /*15e4*/ 	.word	0x00000000
        /*15e8*/ 	.word	0x00000000
        /*15ec*/ 	.short	0x010a
        /*15ee*/ 	.byte	0xff
	.zero		1


	//   ....[80]....
        /*15f0*/ 	.word	0x0000ac20
        /*15f4*/ 	.word	0x00000000
        /*15f8*/ 	.word	0x00000000
        /*15fc*/ 	.short	0x010a
        /*15fe*/ 	.byte	0xff
	.zero		1


	//   ....[81]....
        /*1600*/ 	.word	0x0000ac80
        /*1604*/ 	.word	0x00000000
        /*1608*/ 	.word	0x00000000
        /*160c*/ 	.short	0x010a
        /*160e*/ 	.byte	0xff
	.zero		1


	//   ....[82]....
        /*1610*/ 	.word	0x0000ace0
        /*1614*/ 	.word	0x00000000
        /*1618*/ 	.word	0x00000000
        /*161c*/ 	.short	0x010a
        /*161e*/ 	.byte	0xff
	.zero		1


	//   ....[83]....
        /*1620*/ 	.word	0x0000ad40
        /*1624*/ 	.word	0x00000000
        /*1628*/ 	.word	0x00000000
        /*162c*/ 	.short	0x010a
        /*162e*/ 	.byte	0xff
	.zero		1


	//   ....[84]....
        /*1630*/ 	.word	0x0000ada0
        /*1634*/ 	.word	0x00000000
        /*1638*/ 	.word	0x00000000
        /*163c*/ 	.short	0x010a
        /*163e*/ 	.byte	0xff
	.zero		1


	//   ....[85]....
        /*1640*/ 	.word	0x0000ae00
        /*1644*/ 	.word	0x00000000
        /*1648*/ 	.word	0x00000000
        /*164c*/ 	.short	0x010a
        /*164e*/ 	.byte	0xff
	.zero		1


	//   ....[86]....
        /*1650*/ 	.word	0x0000ae60
        /*1654*/ 	.word	0x00000000
        /*1658*/ 	.word	0x00000000
        /*165c*/ 	.short	0x010a
        /*165e*/ 	.byte	0xff
	.zero		1


	//   ....[87]....
        /*1660*/ 	.word	0x0000aec0
        /*1664*/ 	.word	0x00000000
        /*1668*/ 	.word	0x00000000
        /*166c*/ 	.short	0x010a
        /*166e*/ 	.byte	0xff
	.zero		1


	//   ....[88]....
        /*1670*/ 	.word	0x0000af20
        /*1674*/ 	.word	0x00000000
        /*1678*/ 	.word	0x00000000
        /*167c*/ 	.short	0x010a
        /*167e*/ 	.byte	0xff
	.zero		1


	//   ....[89]....
        /*1680*/ 	.word	0x0000af80
        /*1684*/ 	.word	0x00000000
        /*1688*/ 	.word	0x00000000
        /*168c*/ 	.short	0x010a
        /*168e*/ 	.byte	0xff
	.zero		1


	//   ....[90]....
        /*1690*/ 	.word	0x0000afe0
        /*1694*/ 	.word	0x00000000
        /*1698*/ 	.word	0x00000000
        /*169c*/ 	.short	0x010a
        /*169e*/ 	.byte	0xff
	.zero		1


	//   ....[91]....
        /*16a0*/ 	.word	0x0000b040
        /*16a4*/ 	.word	0x00000000
        /*16a8*/ 	.word	0x00000000
        /*16ac*/ 	.short	0x010a
        /*16ae*/ 	.byte	0xff
	.zero		1


	//   ....[92]....
        /*16b0*/ 	.word	0x0000b0a0
        /*16b4*/ 	.word	0x00000000
        /*16b8*/ 	.word	0x00000000
        /*16bc*/ 	.short	0x010a
        /*16be*/ 	.byte	0xff
	.zero		1


	//   ....[93]....
        /*16c0*/ 	.word	0x0000b100
        /*16c4*/ 	.word	0x00000000
        /*16c8*/ 	.word	0x00000000
        /*16cc*/ 	.short	0x010a
        /*16ce*/ 	.byte	0xff
	.zero		1


	//   ....[94]....
        /*16d0*/ 	.word	0x0000b160
        /*16d4*/ 	.word	0x00000000
        /*16d8*/ 	.word	0x00000000
        /*16dc*/ 	.short	0x010a
        /*16de*/ 	.byte	0xff
	.zero		1


	//   ....[95]....
        /*16e0*/ 	.word	0x0000b1c0
        /*16e4*/ 	.word	0x00000000
        /*16e8*/ 	.word	0x00000000
        /*16ec*/ 	.short	0x010a
        /*16ee*/ 	.byte	0xff
	.zero		1


	//   ....[96]....
        /*16f0*/ 	.word	0x0000b220
        /*16f4*/ 	.word	0x00000000
        /*16f8*/ 	.word	0x00000000
        /*16fc*/ 	.short	0x010a
        /*16fe*/ 	.byte	0xff
	.zero		1


	//   ....[97]....
        /*1700*/ 	.word	0x0000b280
        /*1704*/ 	.word	0x00000000
        /*1708*/ 	.word	0x00000000
        /*170c*/ 	.short	0x010a
        /*170e*/ 	.byte	0xff
	.zero		1


	//   ....[98]....
        /*1710*/ 	.word	0x0000b2e0
        /*1714*/ 	.word	0x00000000
        /*1718*/ 	.word	0x00000000
        /*171c*/ 	.short	0x010a
        /*171e*/ 	.byte	0xff
	.zero		1


	//   ....[99]....
        /*1720*/ 	.word	0x0000b340
        /*1724*/ 	.word	0x00000000
        /*1728*/ 	.word	0x00000000
        /*172c*/ 	.short	0x010a
        /*172e*/ 	.byte	0xff
	.zero		1


	//   ....[100]....
        /*1730*/ 	.word	0x0000b3a0
        /*1734*/ 	.word	0x00000000
        /*1738*/ 	.word	0x00000000
        /*173c*/ 	.short	0x010a
        /*173e*/ 	.byte	0xff
	.zero		1


	//   ....[101]....
        /*1740*/ 	.word	0x0000b400
        /*1744*/ 	.word	0x00000000
        /*1748*/ 	.word	0x00000000
        /*174c*/ 	.short	0x010a
        /*174e*/ 	.byte	0xff
	.zero		1


	//   ....[102]....
        /*1750*/ 	.word	0x0000b460
        /*1754*/ 	.word	0x00000000
        /*1758*/ 	.word	0x00000000
        /*175c*/ 	.short	0x010a
        /*175e*/ 	.byte	0xff
	.zero		1


	//   ....[103]....
        /*1760*/ 	.word	0x0000b4c0
        /*1764*/ 	.word	0x00000000
        /*1768*/ 	.word	0x00000000
        /*176c*/ 	.short	0x010a
        /*176e*/ 	.byte	0xff
	.zero		1


	//   ....[104]....
        /*1770*/ 	.word	0x0000b520
        /*1774*/ 	.word	0x00000000
        /*1778*/ 	.word	0x00000000
        /*177c*/ 	.short	0x010a
        /*177e*/ 	.byte	0xff
	.zero		1


	//   ....[105]....
        /*1780*/ 	.word	0x0000b580
        /*1784*/ 	.word	0x00000000
        /*1788*/ 	.word	0x00000000
        /*178c*/ 	.short	0x010a
        /*178e*/ 	.byte	0xff
	.zero		1


	//   ....[106]....
        /*1790*/ 	.word	0x0000b5e0
        /*1794*/ 	.word	0x00000000
        /*1798*/ 	.word	0x00000000
        /*179c*/ 	.short	0x010a
        /*179e*/ 	.byte	0xff
	.zero		1


	//   ....[107]....
        /*17a0*/ 	.word	0x0000b640
        /*17a4*/ 	.word	0x00000000
        /*17a8*/ 	.word	0x00000000
        /*17ac*/ 	.short	0x010a
        /*17ae*/ 	.byte	0xff
	.zero		1


	//   ....[108]....
        /*17b0*/ 	.word	0x0000b6a0
        /*17b4*/ 	.word	0x00000000
        /*17b8*/ 	.word	0x00000000
        /*17bc*/ 	.short	0x010a
        /*17be*/ 	.byte	0xff
	.zero		1


	//   ....[109]....
        /*17c0*/ 	.word	0x0000b700
        /*17c4*/ 	.word	0x00000000
        /*17c8*/ 	.word	0x00000000
        /*17cc*/ 	.short	0x010a
        /*17ce*/ 	.byte	0xff
	.zero		1


	//   ....[110]....
        /*17d0*/ 	.word	0x0000b750
        /*17d4*/ 	.word	0x00000002
        /*17d8*/ 	.word	0x00000500
        /*17dc*/ 	.short	0x010a
        /*17de*/ 	.byte	0xff
	.zero		1


	//   ....[111]....
        /*17e0*/ 	.word	0x0000b7b0
        /*17e4*/ 	.word	0x00000002
        /*17e8*/ 	.word	0x000004b0
        /*17ec*/ 	.short	0x010a
        /*17ee*/ 	.byte	0xff
	.zero		1


	//   ....[112]....
        /*17f0*/ 	.word	0x0000b800
        /*17f4*/ 	.word	0x00000002
        /*17f8*/ 	.word	0x000004a0
        /*17fc*/ 	.short	0x010a
        /*17fe*/ 	.byte	0xff
	.zero		1


	//   ....[113]....
        /*1800*/ 	.word	0x0000b860
        /*1804*/ 	.word	0x00000000
        /*1808*/ 	.word	0x000004b0
        /*180c*/ 	.short	0x010a
        /*180e*/ 	.byte	0xff
	.zero		1


	//   ....[114]....
        /*1810*/ 	.word	0x0000b8c0
        /*1814*/ 	.word	0x00000005
        /*1818*/ 	.word	0x00000008
        /*181c*/ 	.short	0x010a
        /*181e*/ 	.byte	0xff
	.zero		1


	//   ....[115]....
        /*1820*/ 	.word	0x0000b9b0
        /*1824*/ 	.word	0x00000000
        /*1828*/ 	.word	0x00000008
        /*182c*/ 	.short	0x010a
        /*182e*/ 	.byte	0xff
	.zero		1


	//   ....[116]....
        /*1830*/ 	.word	0x0000ba00
        /*1834*/ 	.word	0x00000000
        /*1838*/ 	.word	0x000004a0
        /*183c*/ 	.short	0x010a
        /*183e*/ 	.byte	0xff
	.zero		1


	//   ....[117]....
        /*1840*/ 	.word	0x0000ba60
        /*1844*/ 	.word	0x00000000
        /*1848*/ 	.word	0x000004e0
        /*184c*/ 	.short	0x010a
        /*184e*/ 	.byte	0xff
	.zero		1


	//   ....[118]....
        /*1850*/ 	.word	0x0000bac0
        /*1854*/ 	.word	0x00000000
        /*1858*/ 	.word	0x00000000
        /*185c*/ 	.short	0x010a
        /*185e*/ 	.byte	0xff
	.zero		1


	//   ....[119]....
        /*1860*/ 	.word	0x0000bb20
        /*1864*/ 	.word	0x00000000
        /*1868*/ 	.word	0x00000000
        /*186c*/ 	.short	0x010a
        /*186e*/ 	.byte	0xff
	.zero		1


	//   ....[120]....
        /*1870*/ 	.word	0x0000bb80
        /*1874*/ 	.word	0x00000000
        /*1878*/ 	.word	0x00000000
        /*187c*/ 	.short	0x010a
        /*187e*/ 	.byte	0xff
	.zero		1


	//   ....[121]....
        /*1880*/ 	.word	0x0000bbe0
        /*1884*/ 	.word	0x00000000
        /*1888*/ 	.word	0x00000000
        /*188c*/ 	.short	0x010a
        /*188e*/ 	.byte	0xff
	.zero		1


	//   ....[122]....
        /*1890*/ 	.word	0x0000bc40
        /*1894*/ 	.word	0x00000000
        /*1898*/ 	.word	0x00000520
        /*189c*/ 	.short	0x010a
        /*189e*/ 	.byte	0xff
	.zero		1


	//   ....[123]....
        /*18a0*/ 	.word	0x0000bc90
        /*18a4*/ 	.word	0x00000007
        /*18a8*/ 	.word	0x000004a0
        /*18ac*/ 	.short	0x010a
        /*18ae*/ 	.byte	0xff
	.zero		1


	//   ....[124]....
        /*18b0*/ 	.word	0x0000bcf0
        /*18b4*/ 	.word	0x00000000
        /*18b8*/ 	.word	0x00000498
        /*18bc*/ 	.short	0x010a
        /*18be*/ 	.byte	0xff
	.zero		1


	//   ....[125]....
        /*18c0*/ 	.word	0x0000bd50
        /*18c4*/ 	.word	0x00000000
        /*18c8*/ 	.word	0x00000488
        /*18cc*/ 	.short	0x010a
        /*18ce*/ 	.byte	0xff
	.zero		1


	//   ....[126]....
        /*18d0*/ 	.word	0x0000bda0
        /*18d4*/ 	.word	0x00000003
        /*18d8*/ 	.word	0x000004a0
        /*18dc*/ 	.short	0x010a
        /*18de*/ 	.byte	0xff
	.zero		1


	//   ....[127]....
        /*18e0*/ 	.word	0x0000be00
        /*18e4*/ 	.word	0x00000000
        /*18e8*/ 	.word	0x00000480
        /*18ec*/ 	.short	0x010a
        /*18ee*/ 	.byte	0xff
	.zero		1


	//   ....[128]....
        /*18f0*/ 	.word	0x0000be50
        /*18f4*/ 	.word	0x00000052
        /*18f8*/ 	.word	0x000004c0
        /*18fc*/ 	.short	0x010a
        /*18fe*/ 	.byte	0xff
	.zero		1


	//----- nvinfo : EIATTR_NUM_MBARRIERS
	.align		4
.L_47:
        /*1900*/ 	.byte	0x03, 0x38
        /*1902*/ 	.short	0x00a5


	//----- nvinfo : EIATTR_EXIT_INSTR_OFFSETS
	.align		4
        /*1904*/ 	.byte	0x04, 0x1c
        /*1906*/ 	.short	(.L_49 - .L_48)


	//   ....[0]....
.L_48:
        /*1908*/ 	.word	0x00005af0


	//   ....[1]....
        /*190c*/ 	.word	0x00005fe0


	//   ....[2]....
        /*1910*/ 	.word	0x00006040


	//   ....[3]....
        /*1914*/ 	.word	0x00007270


	//   ....[4]....
        /*1918*/ 	.word	0x00007e20


	//   ....[5]....
        /*191c*/ 	.word	0x00007e60


	//   ....[6]....
        /*1920*/ 	.word	0x00009b40


	//----- nvinfo : EIATTR_MAX_THREADS
	.align		4
.L_49:
        /*1924*/ 	.byte	0x04, 0x05
        /*1926*/ 	.short	(.L_51 - .L_50)
.L_50:
        /*1928*/ 	.word	0x00000100
        /*192c*/ 	.word	0x00000001
        /*1930*/ 	.word	0x00000001


	//----- nvinfo : EIATTR_CRS_STACK_SIZE
	.align		4
.L_51:
        /*1934*/ 	.byte	0x04, 0x1e
        /*1936*/ 	.short	(.L_53 - .L_52)
.L_52:
        /*1938*/ 	.word	0x00000000


	//----- nvinfo : EIATTR_CBANK_PARAM_SIZE
	.align		4
.L_53:
        /*193c*/ 	.byte	0x03, 0x19
        /*193e*/ 	.short	0x0800


	//----- nvinfo : EIATTR_PARAM_CBANK
	.align		4
        /*1940*/ 	.byte	0x04, 0x0a
        /*1942*/ 	.short	(.L_55 - .L_54)
	.align		4
.L_54:
        /*1944*/ 	.word	index@(.nv.constant0._ZN7cutlass13device_kernelINS_4gemm6kernel13GemmUniversalIN4cute5tupleIJiiiiEEENS1_10collective13CollectiveMmaINS1_35MainloopSm100TmaUmmaWarpSpecializedILi72ELi2ELi4ENS5_IJNS4_1CILi4EEESB_NSA_ILi1EEEEEEEENS5_IJNSA_ILi128EEENSA_ILi64EEENSA_ILi32EEEEEENS_12float_e5m2_tENS5_IJlSC_lEEESJ_SK_NS4_8TiledMMAINS4_8MMA_AtomIJNS4_10MMA_TraitsINS4_25SM100_MMA_F8F6F4_2x1SM_SSEJSJ_SJ_fSF_SG_NS4_17integral_constantINS4_4UMMA5MajorELSR_0EEESS_NSP_INSQ_7ScaleInELST_0EEESU_EEEEEENS4_6LayoutINS5_IJSC_SC_SC_EEENS5_IJNSA_ILi0EEESZ_SZ_EEEEENS5_IJNS4_10UnderscoreES12_S12_EEEEENS4_28SM100_TMA_2SM_LOAD_MULTICASTENS4_14ComposedLayoutINS4_7SwizzleILi1ELi4ELi3EEENS4_18smem_ptr_flag_bitsILi8EEENSX_INS5_IJNSA_ILi8EEESH_EEENS5_IJSH_SC_EEEEEEEvNS4_8identityES15_S1F_vS1G_EENS_8epilogue10collective18CollectiveEpilogueINS1I_23Sm100TmaWarpSpecializedILi1ELi1ELi32ELb0ELb0EEEJNS5_IJSG_SG_SH_EEENS5_IJNSX_ISG_SC_EES1O_EEESJ_SK_SJ_SK_NS1I_6fusion15FusionCallbacksIS1M_NS1Q_17LinearCombinationISJ_fSJ_fLNS_15FloatRoundStyleE2EEES1N_S1P_JEEENS4_5SM1004TMEM4LOAD26SM100_TMEM_LOAD_32dp32b32xENS4_13SM90_TMA_LOADENS16_INS17_ILi2ELi4ELi3EEES1A_NSX_INS5_IJS1B_SG_EEENS5_IJSG_SC_EEEEEEENS4_39AutoVectorizingCopyWithAssumedAlignmentILi128EEENS4_14SM90_TMA_STOREES25_S27_S27_EEEvvEEEEvNT_6ParamsE)
        /*1948*/ 	.short	0x0380
        /*194a*/ 	.short	0x0800


	//----- nvinfo : EIATTR_SW_WAR
	.align		4
.L_55:
        /*194c*/ 	.byte	0x04, 0x36
        /*194e*/ 	.short	(.L_57 - .L_56)
.L_56:
        /*1950*/ 	.word	0x00000008
.L_57:


//--------------------- .nv.callgraph             --------------------------
	.section	.nv.callgraph,"",@"SHT_CUDA_CALLGRAPH"
	.align	4
	.sectionentsize	8
	.align		4
        /*0000*/ 	.word	0x00000000
	.align		4
        /*0004*/ 	.word	0xffffffff
	.align		4
        /*0008*/ 	.word	index@(_ZN7cutlass13device_kernelINS_4gemm6kernel13GemmUniversalIN4cute5tupleIJiiiiEEENS1_10collective13CollectiveMmaINS1_35MainloopSm100TmaUmmaWarpSpecializedILi72ELi2ELi4ENS5_IJNS4_1CILi4EEESB_NSA_ILi1EEEEEEEENS5_IJNSA_ILi128EEENSA_ILi64EEENSA_ILi32EEEEEENS_12float_e5m2_tENS5_IJlSC_lEEESJ_SK_NS4_8TiledMMAINS4_8MMA_AtomIJNS4_10MMA_TraitsINS4_25SM100_MMA_F8F6F4_2x1SM_SSEJSJ_SJ_fSF_SG_NS4_17integral_constantINS4_4UMMA5MajorELSR_0EEESS_NSP_INSQ_7ScaleInELST_0EEESU_EEEEEENS4_6LayoutINS5_IJSC_SC_SC_EEENS5_IJNSA_ILi0EEESZ_SZ_EEEEENS5_IJNS4_10UnderscoreES12_S12_EEEEENS4_28SM100_TMA_2SM_LOAD_MULTICASTENS4_14ComposedLayoutINS4_7SwizzleILi1ELi4ELi3EEENS4_18smem_ptr_flag_bitsILi8EEENSX_INS5_IJNSA_ILi8EEESH_EEENS5_IJSH_SC_EEEEEEEvNS4_8identityES15_S1F_vS1G_EENS_8epilogue10collective18CollectiveEpilogueINS1I_23Sm100TmaWarpSpecializedILi1ELi1ELi32ELb0ELb0EEEJNS5_IJSG_SG_SH_EEENS5_IJNSX_ISG_SC_EES1O_EEESJ_SK_SJ_SK_NS1I_6fusion15FusionCallbacksIS1M_NS1Q_17LinearCombinationISJ_fSJ_fLNS_15FloatRoundStyleE2EEES1N_S1P_JEEENS4_5SM1004TMEM4LOAD26SM100_TMEM_LOAD_32dp32b32xENS4_13SM90_TMA_LOADENS16_INS17_ILi2ELi4ELi3EEES1A_NSX_INS5_IJS1B_SG_EEENS5_IJSG_SC_EEEEEEENS4_39AutoVectorizingCopyWithAssumedAlignmentILi128EEENS4_14SM90_TMA_STOREES25_S27_S27_EEEvvEEEEvNT_6ParamsE)
	.align		4
        /*000c*/ 	.word	index@(__assertfail)
	.align		4
        /*0010*/ 	.word	0x00000000
	.align		4
        /*0014*/ 	.word	0xfffffffe
	.align		4
        /*0018*/ 	.word	0x00000000
	.align		4
        /*001c*/ 	.word	0xfffffffd
	.align		4
        /*0020*/ 	.word	0x00000000
	.align		4
        /*0024*/ 	.word	0xfffffffc


//--------------------- .nv.constant4             --------------------------
	.section	.nv.constant4,"a",@progbits
	.align	8
	.align		8
.nv.constant4:
        /*0000*/ 	.dword	__assertfail
	.align		8
        /*0008*/ 	.dword	__unnamed_1
	.align		8
        /*0010*/ 	.dword	__unnamed_2
	.align		8
        /*0018*/ 	.dword	_ZN40_INTERNAL_f91d32a0_4_k_cu_5b9adf50_269964cuda3std3__45__cpo5beginE
	.align		8
        /*0020*/ 	.dword	_ZN40_INTERNAL_f91d32a0_4_k_cu_5b9adf50_269964cuda3std3__45__cpo3endE
	.align		8
        /*0028*/ 	.dword	_ZN40_INTERNAL_f91d32a0_4_k_cu_5b9adf50_269964cuda3std3__45__cpo6cbeginE
	.align		8
        /*0030*/ 	.dword	_ZN40_INTERNAL_f91d32a0_4_k_cu_5b9adf50_269964cuda3std3__45__cpo4cendE
	.align		8
        /*0038*/ 	.dword	_ZN40_INTERNAL_f91d32a0_4_k_cu_5b9adf50_269964cuda3std3__442_GLOBAL__N__f91d32a0_4_k_cu_5b9adf50_269966ignoreE
	.align		8
        /*0040*/ 	.dword	_ZN40_INTERNAL_f91d32a0_4_k_cu_5b9adf50_269964cuda3std3__419piecewise_constructE
	.align		8
        /*0048*/ 	.dword	_ZN40_INTERNAL_f91d32a0_4_k_cu_5b9adf50_269964cuda3std3__48in_placeE
	.align		8
        /*0050*/ 	.dword	_ZN40_INTERNAL_f91d32a0_4_k_cu_5b9adf50_269964cuda3std6ranges3__45__cpo4swapE
	.align		8
        /*0058*/ 	.dword	_ZN40_INTERNAL_f91d32a0_4_k_cu_5b9adf50_269964cuda3std6ranges3__45__cpo9iter_moveE
	.align		8
        /*0060*/ 	.dword	_ZN40_INTERNAL_f91d32a0_4_k_cu_5b9adf50_269964cute7productE
	.align		8
        /*0068*/ 	.dword	_ZN40_INTERNAL_f91d32a0_4_k_cu_5b9adf50_269964cute1_E
	.align		8
        /*0070*/ 	.dword	$str$25
	.align		8
        /*0078*/ 	.dword	$str$26
	.align		8
        /*0080*/ 	.dword	$str$27
	.align		8
        /*0088*/ 	.dword	$str$28


//--------------------- .text._ZN7cutlass13device_kernelINS_4gemm6kernel13GemmUniversalIN4cute5tupleIJiiiiEEENS1_10collective13CollectiveMmaINS1_35MainloopSm100TmaUmmaWarpSpecializedILi72ELi2ELi4ENS5_IJNS4_1CILi4EEESB_NSA_ILi1EEEEEEEENS5_IJNSA_ILi128EEENSA_ILi64EEENSA_ILi32EEEEEENS_12float_e5m2_tENS5_IJlSC_lEEESJ_SK_NS4_8TiledMMAINS4_8MMA_AtomIJNS4_10MMA_TraitsINS4_25SM100_MMA_F8F6F4_2x1SM_SSEJSJ_SJ_fSF_SG_NS4_17integral_constantINS4_4UMMA5MajorELSR_0EEESS_NSP_INSQ_7ScaleInELST_0EEESU_EEEEEENS4_6LayoutINS5_IJSC_SC_SC_EEENS5_IJNSA_ILi0EEESZ_SZ_EEEEENS5_IJNS4_10UnderscoreES12_S12_EEEEENS4_28SM100_TMA_2SM_LOAD_MULTICASTENS4_14ComposedLayoutINS4_7SwizzleILi1ELi4ELi3EEENS4_18smem_ptr_flag_bitsILi8EEENSX_INS5_IJNSA_ILi8EEESH_EEENS5_IJSH_SC_EEEEEEEvNS4_8identityES15_S1F_vS1G_EENS_8epilogue10collective18CollectiveEpilogueINS1I_23Sm100TmaWarpSpecializedILi1ELi1ELi32ELb0ELb0EEEJNS5_IJSG_SG_SH_EEENS5_IJNSX_ISG_SC_EES1O_EEESJ_SK_SJ_SK_NS1I_6fusion15FusionCallbacksIS1M_NS1Q_17LinearCombinationISJ_fSJ_fLNS_15FloatRoundStyleE2EEES1N_S1P_JEEENS4_5SM1004TMEM4LOAD26SM100_TMEM_LOAD_32dp32b32xENS4_13SM90_TMA_LOADENS16_INS17_ILi2ELi4ELi3EEES1A_NSX_INS5_IJS1B_SG_EEENS5_IJSG_SC_EEEEEEENS4_39AutoVectorizingCopyWithAssumedAlignmentILi128EEENS4_14SM90_TMA_STOREES25_S27_S27_EEEvvEEEEvNT_6ParamsE --------------------------
	.section	.text._ZN7cutlass13device_kernelINS_4gemm6kernel13GemmUniversalIN4cute5tupleIJiiiiEEENS1_10collective13CollectiveMmaINS1_35MainloopSm100TmaUmmaWarpSpecializedILi72ELi2ELi4ENS5_IJNS4_1CILi4EEESB_NSA_ILi1EEEEEEEENS5_IJNSA_ILi128EEENSA_ILi64EEENSA_ILi32EEEEEENS_12float_e5m2_tENS5_IJlSC_lEEESJ_SK_NS4_8TiledMMAINS4_8MMA_AtomIJNS4_10MMA_TraitsINS4_25SM100_MMA_F8F6F4_2x1SM_SSEJSJ_SJ_fSF_SG_NS4_17integral_constantINS4_4UMMA5MajorELSR_0EEESS_NSP_INSQ_7ScaleInELST_0EEESU_EEEEEENS4_6LayoutINS5_IJSC_SC_SC_EEENS5_IJNSA_ILi0EEESZ_SZ_EEEEENS5_IJNS4_10UnderscoreES12_S12_EEEEENS4_28SM100_TMA_2SM_LOAD_MULTICASTENS4_14ComposedLayoutINS4_7SwizzleILi1ELi4ELi3EEENS4_18smem_ptr_flag_bitsILi8EEENSX_INS5_IJNSA_ILi8EEESH_EEENS5_IJSH_SC_EEEEEEEvNS4_8identityES15_S1F_vS1G_EENS_8epilogue10collective18CollectiveEpilogueINS1I_23Sm100TmaWarpSpecializedILi1ELi1ELi32ELb0ELb0EEEJNS5_IJSG_SG_SH_EEENS5_IJNSX_ISG_SC_EES1O_EEESJ_SK_SJ_SK_NS1I_6fusion15FusionCallbacksIS1M_NS1Q_17LinearCombinationISJ_fSJ_fLNS_15FloatRoundStyleE2EEES1N_S1P_JEEENS4_5SM1004TMEM4LOAD26SM100_TMEM_LOAD_32dp32b32xENS4_13SM90_TMA_LOADENS16_INS17_ILi2ELi4ELi3EEES1A_NSX_INS5_IJS1B_SG_EEENS5_IJSG_SC_EEEEEEENS4_39AutoVectorizingCopyWithAssumedAlignmentILi128EEENS4_14SM90_TMA_STOREES25_S27_S27_EEEvvEEEEvNT_6ParamsE,"ax",@progbits
	.align	128
.text._ZN7cutlass13device_kernelINS_4gemm6kernel13GemmUniversalIN4cute5tupleIJiiiiEEENS1_10collective13CollectiveMmaINS1_35MainloopSm100TmaUmmaWarpSpecializedILi72ELi2ELi4ENS5_IJNS4_1CILi4EEESB_NSA_ILi1EEEEEEEENS5_IJNSA_ILi128EEENSA_ILi64EEENSA_ILi32EEEEEENS_12float_e5m2_tENS5_IJlSC_lEEESJ_SK_NS4_8TiledMMAINS4_8MMA_AtomIJNS4_10MMA_TraitsINS4_25SM100_MMA_F8F6F4_2x1SM_SSEJSJ_SJ_fSF_SG_NS4_17integral_constantINS4_4UMMA5MajorELSR_0EEESS_NSP_INSQ_7ScaleInELST_0EEESU_EEEEEENS4_6LayoutINS5_IJSC_SC_SC_EEENS5_IJNSA_ILi0EEESZ_SZ_EEEEENS5_IJNS4_10UnderscoreES12_S12_EEEEENS4_28SM100_TMA_2SM_LOAD_MULTICASTENS4_14ComposedLayoutINS4_7SwizzleILi1ELi4ELi3EEENS4_18smem_ptr_flag_bitsILi8EEENSX_INS5_IJNSA_ILi8EEESH_EEENS5_IJSH_SC_EEEEEEEvNS4_8identityES15_S1F_vS1G_EENS_8epilogue10collective18CollectiveEpilogueINS1I_23Sm100TmaWarpSpecializedILi1ELi1ELi32ELb0ELb0EEEJNS5_IJSG_SG_SH_EEENS5_IJNSX_ISG_SC_EES1O_EEESJ_SK_SJ_SK_NS1I_6fusion15FusionCallbacksIS1M_NS1Q_17LinearCombinationISJ_fSJ_fLNS_15FloatRoundStyleE2EEES1N_S1P_JEEENS4_5SM1004TMEM4LOAD26SM100_TMEM_LOAD_32dp32b32xENS4_13SM90_TMA_LOADENS16_INS17_ILi2ELi4ELi3EEES1A_NSX_INS5_IJS1B_SG_EEENS5_IJSG_SC_EEEEEEENS4_39AutoVectorizingCopyWithAssumedAlignmentILi128EEENS4_14SM90_TMA_STOREES25_S27_S27_EEEvvEEEEvNT_6ParamsE:
        .type           _ZN7cutlass13device_kernelINS_4gemm6kernel13GemmUniversalIN4cute5tupleIJiiiiEEENS1_10collective13CollectiveMmaINS1_35MainloopSm100TmaUmmaWarpSpecializedILi72ELi2ELi4ENS5_IJNS4_1CILi4EEESB_NSA_ILi1EEEEEEEENS5_IJNSA_ILi128EEENSA_ILi64EEENSA_ILi32EEEEEENS_12float_e5m2_tENS5_IJlSC_lEEESJ_SK_NS4_8TiledMMAINS4_8MMA_AtomIJNS4_10MMA_TraitsINS4_25SM100_MMA_F8F6F4_2x1SM_SSEJSJ_SJ_fSF_SG_NS4_17integral_constantINS4_4UMMA5MajorELSR_0EEESS_NSP_INSQ_7ScaleInELST_0EEESU_EEEEEENS4_6LayoutINS5_IJSC_SC_SC_EEENS5_IJNSA_ILi0EEESZ_SZ_EEEEENS5_IJNS4_10UnderscoreES12_S12_EEEEENS4_28SM100_TMA_2SM_LOAD_MULTICASTENS4_14ComposedLayoutINS4_7SwizzleILi1ELi4ELi3EEENS4_18smem_ptr_flag_bitsILi8EEENSX_INS5_IJNSA_ILi8EEESH_EEENS5_IJSH_SC_EEEEEEEvNS4_8identityES15_S1F_vS1G_EENS_8epilogue10collective18CollectiveEpilogueINS1I_23Sm100TmaWarpSpecializedILi1ELi1ELi32ELb0ELb0EEEJNS5_IJSG_SG_SH_EEENS5_IJNSX_ISG_SC_EES1O_EEESJ_SK_SJ_SK_NS1I_6fusion15FusionCallbacksIS1M_NS1Q_17LinearCombinationISJ_fSJ_fLNS_15FloatRoundStyleE2EEES1N_S1P_JEEENS4_5SM1004TMEM4LOAD26SM100_TMEM_LOAD_32dp32b32xENS4_13SM90_TMA_LOADENS16_INS17_ILi2ELi4ELi3EEES1A_NSX_INS5_IJS1B_SG_EEENS5_IJSG_SC_EEEEEEENS4_39AutoVectorizingCopyWithAssumedAlignmentILi128EEENS4_14SM90_TMA_STOREES25_S27_S27_EEEvvEEEEvNT_6ParamsE,@function
        .size           _ZN7cutlass13device_kernelINS_4gemm6kernel13GemmUniversalIN4cute5tupleIJiiiiEEENS1_10collective13CollectiveMmaINS1_35MainloopSm100TmaUmmaWarpSpecializedILi72ELi2ELi4ENS5_IJNS4_1CILi4EEESB_NSA_ILi1EEEEEEEENS5_IJNSA_ILi128EEENSA_ILi64EEENSA_ILi32EEEEEENS_12float_e5m2_tENS5_IJlSC_lEEESJ_SK_NS4_8TiledMMAINS4_8MMA_AtomIJNS4_10MMA_TraitsINS4_25SM100_MMA_F8F6F4_2x1SM_SSEJSJ_SJ_fSF_SG_NS4_17integral_constantINS4_4UMMA5MajorELSR_0EEESS_NSP_INSQ_7ScaleInELST_0EEESU_EEEEEENS4_6LayoutINS5_IJSC_SC_SC_EEENS5_IJNSA_ILi0EEESZ_SZ_EEEEENS5_IJNS4_10UnderscoreES12_S12_EEEEENS4_28SM100_TMA_2SM_LOAD_MULTICASTENS4_14ComposedLayoutINS4_7SwizzleILi1ELi4ELi3EEENS4_18smem_ptr_flag_bitsILi8EEENSX_INS5_IJNSA_ILi8EEESH_EEENS5_IJSH_SC_EEEEEEEvNS4_8identityES15_S1F_vS1G_EENS_8epilogue10collective18CollectiveEpilogueINS1I_23Sm100TmaWarpSpecializedILi1ELi1ELi32ELb0ELb0EEEJNS5_IJSG_SG_SH_EEENS5_IJNSX_ISG_SC_EES1O_EEESJ_SK_SJ_SK_NS1I_6fusion15FusionCallbacksIS1M_NS1Q_17LinearCombinationISJ_fSJ_fLNS_15FloatRoundStyleE2EEES1N_S1P_JEEENS4_5SM1004TMEM4LOAD26SM100_TMEM_LOAD_32dp32b32xENS4_13SM90_TMA_LOADENS16_INS17_ILi2ELi4ELi3EEES1A_NSX_INS5_IJS1B_SG_EEENS5_IJSG_SC_EEEEEEENS4_39AutoVectorizingCopyWithAssumedAlignmentILi128EEENS4_14SM90_TMA_STOREES25_S27_S27_EEEvvEEEEvNT_6ParamsE,(.L_x_354 - _ZN7cutlass13device_kernelINS_4gemm6kernel13GemmUniversalIN4cute5tupleIJiiiiEEENS1_10collective13CollectiveMmaINS1_35MainloopSm100TmaUmmaWarpSpecializedILi72ELi2ELi4ENS5_IJNS4_1CILi4EEESB_NSA_ILi1EEEEEEEENS5_IJNSA_ILi128EEENSA_ILi64EEENSA_ILi32EEEEEENS_12float_e5m2_tENS5_IJlSC_lEEESJ_SK_NS4_8TiledMMAINS4_8MMA_AtomIJNS4_10MMA_TraitsINS4_25SM100_MMA_F8F6F4_2x1SM_SSEJSJ_SJ_fSF_SG_NS4_17integral_constantINS4_4UMMA5MajorELSR_0EEESS_NSP_INSQ_7ScaleInELST_0EEESU_EEEEEENS4_6LayoutINS5_IJSC_SC_SC_EEENS5_IJNSA_ILi0EEESZ_SZ_EEEEENS5_IJNS4_10UnderscoreES12_S12_EEEEENS4_28SM100_TMA_2SM_LOAD_MULTICASTENS4_14ComposedLayoutINS4_7SwizzleILi1ELi4ELi3EEENS4_18smem_ptr_flag_bitsILi8EEENSX_INS5_IJNSA_ILi8EEESH_EEENS5_IJSH_SC_EEEEEEEvNS4_8identityES15_S1F_vS1G_EENS_8epilogue10collective18CollectiveEpilogueINS1I_23Sm100TmaWarpSpecializedILi1ELi1ELi32ELb0ELb0EEEJNS5_IJSG_SG_SH_EEENS5_IJNSX_ISG_SC_EES1O_EEESJ_SK_SJ_SK_NS1I_6fusion15FusionCallbacksIS1M_NS1Q_17LinearCombinationISJ_fSJ_fLNS_15FloatRoundStyleE2EEES1N_S1P_JEEENS4_5SM1004TMEM4LOAD26SM100_TMEM_LOAD_32dp32b32xENS4_13SM90_TMA_LOADENS16_INS17_ILi2ELi4ELi3EEES1A_NSX_INS5_IJS1B_SG_EEENS5_IJSG_SC_EEEEEEENS4_39AutoVectorizingCopyWithAssumedAlignmentILi128EEENS4_14SM90_TMA_STOREES25_S27_S27_EEEvvEEEEvNT_6ParamsE)
        .other          _ZN7cutlass13device_kernelINS_4gemm6kernel13GemmUniversalIN4cute5tupleIJiiiiEEENS1_10collective13CollectiveMmaINS1_35MainloopSm100TmaUmmaWarpSpecializedILi72ELi2ELi4ENS5_IJNS4_1CILi4EEESB_NSA_ILi1EEEEEEEENS5_IJNSA_ILi128EEENSA_ILi64EEENSA_ILi32EEEEEENS_12float_e5m2_tENS5_IJlSC_lEEESJ_SK_NS4_8TiledMMAINS4_8MMA_AtomIJNS4_10MMA_TraitsINS4_25SM100_MMA_F8F6F4_2x1SM_SSEJSJ_SJ_fSF_SG_NS4_17integral_constantINS4_4UMMA5MajorELSR_0EEESS_NSP_INSQ_7ScaleInELST_0EEESU_EEEEEENS4_6LayoutINS5_IJSC_SC_SC_EEENS5_IJNSA_ILi0EEESZ_SZ_EEEEENS5_IJNS4_10UnderscoreES12_S12_EEEEENS4_28SM100_TMA_2SM_LOAD_MULTICASTENS4_14ComposedLayoutINS4_7SwizzleILi1ELi4ELi3EEENS4_18smem_ptr_flag_bitsILi8EEENSX_INS5_IJNSA_ILi8EEESH_EEENS5_IJSH_SC_EEEEEEEvNS4_8identityES15_S1F_vS1G_EENS_8epilogue10collective18CollectiveEpilogueINS1I_23Sm100TmaWarpSpecializedILi1ELi1ELi32ELb0ELb0EEEJNS5_IJSG_SG_SH_EEENS5_IJNSX_ISG_SC_EES1O_EEESJ_SK_SJ_SK_NS1I_6fusion15FusionCallbacksIS1M_NS1Q_17LinearCombinationISJ_fSJ_fLNS_15FloatRoundStyleE2EEES1N_S1P_JEEENS4_5SM1004TMEM4LOAD26SM100_TMEM_LOAD_32dp32b32xENS4_13SM90_TMA_LOADENS16_INS17_ILi2ELi4ELi3EEES1A_NSX_INS5_IJS1B_SG_EEENS5_IJSG_SC_EEEEEEENS4_39AutoVectorizingCopyWithAssumedAlignmentILi128EEENS4_14SM90_TMA_STOREES25_S27_S27_EEEvvEEEEvNT_6ParamsE,@"STO_CUDA_ENTRY STV_DEFAULT"
_ZN7cutlass13device_kernelINS_4gemm6kernel13GemmUniversalIN4cute5tupleIJiiiiEEENS1_10collective13CollectiveMmaINS1_35MainloopSm100TmaUmmaWarpSpecializedILi72ELi2ELi4ENS5_IJNS4_1CILi4EEESB_NSA_ILi1EEEEEEEENS5_IJNSA_ILi128EEENSA_ILi64EEENSA_ILi32EEEEEENS_12float_e5m2_tENS5_IJlSC_lEEESJ_SK_NS4_8TiledMMAINS4_8MMA_AtomIJNS4_10MMA_TraitsINS4_25SM100_MMA_F8F6F4_2x1SM_SSEJSJ_SJ_fSF_SG_NS4_17integral_constantINS4_4UMMA5MajorELSR_0EEESS_NSP_INSQ_7ScaleInELST_0EEESU_EEEEEENS4_6LayoutINS5_IJSC_SC_SC_EEENS5_IJNSA_ILi0EEESZ_SZ_EEEEENS5_IJNS4_10UnderscoreES12_S12_EEEEENS4_28SM100_TMA_2SM_LOAD_MULTICASTENS4_14ComposedLayoutINS4_7SwizzleILi1ELi4ELi3EEENS4_18smem_ptr_flag_bitsILi8EEENSX_INS5_IJNSA_ILi8EEESH_EEENS5_IJSH_SC_EEEEEEEvNS4_8identityES15_S1F_vS1G_EENS_8epilogue10collective18CollectiveEpilogueINS1I_23Sm100TmaWarpSpecializedILi1ELi1ELi32ELb0ELb0EEEJNS5_IJSG_SG_SH_EEENS5_IJNSX_ISG_SC_EES1O_EEESJ_SK_SJ_SK_NS1I_6fusion15FusionCallbacksIS1M_NS1Q_17LinearCombinationISJ_fSJ_fLNS_15FloatRoundStyleE2EEES1N_S1P_JEEENS4_5SM1004TMEM4LOAD26SM100_TMEM_LOAD_32dp32b32xENS4_13SM90_TMA_LOADENS16_INS17_ILi2ELi4ELi3EEES1A_NSX_INS5_IJS1B_SG_EEENS5_IJSG_SC_EEEEEEENS4_39AutoVectorizingCopyWithAssumedAlignmentILi128EEENS4_14SM90_TMA_STOREES25_S27_S27_EEEvvEEEEvNT_6ParamsE:
[----:B------:R-:W1:Y:S01]  /*0000*/  LDC R1, c[0x0][0x37c] ;  /* 0x0000df00ff017b82 */ /* 0x000e620000000800 */
[----:B------:R-:W2:Y:S01]  /*0010*/  S2R R69, SR_TID.X ;  /* 0x0000000000457919 */ /* 0x000ea20000002100 */
[----:B------:R-:W3:Y:S06]  /*0020*/  LDCU.64 UR6, c[0x0][0x890] ;  /* 0x00011200ff0677ac */ /* 0x000eec0008000a00 */
[----:B------:R-:W4:Y:S01]  /*0030*/  S2UR UR54, SR_CgaCtaId ;  /* 0x00000000003679c3 */ /* 0x000f220000008800 */
[----:B------:R-:W-:Y:S01]  /*0040*/  PRMT R80, RZ, 0x7610, R80 ;  /* 0x00007610ff507816 */ /* 0x000fe20000000050 */
[----:B------:R-:W1:Y:S01]  /*0050*/  LDCU.64 UR52, c[0x0][0x358] ;  /* 0x00006b00ff3477ac */ /* 0x000e620008000a00 */
[----:B------:R-:W-:-:S02]  /*0060*/  ELECT P0, URZ, PT ;  /* 0x0000000000ff782f */ /* 0x000fc40003800000 */
[----:B---3--:R-:W-:-:S04]  /*0070*/  ISETP.NE.U32.AND P1, PT, RZ, UR6, PT ;  /* 0x00000006ff007c0c */ /* 0x008fc8000bf25070 */
[----:B------:R-:W-:Y:S01]  /*0080*/  ISETP.NE.AND.EX P2, PT, RZ, UR7, PT, P1 ;  /* 0x00000007ff007c0c */ /* 0x000fe2000bf45310 */
[----:B----4-:R-:W-:Y:S02]  /*0090*/  ULOP3.LUT UR18, UR54, 0x1, URZ, 0xc0, !UPT ;  /* 0x0000000136127892 */ /* 0x010fe4000f8ec0ff */
[----:B------:R-:W-:Y:S01]  /*00a0*/  ULOP3.LUT UR17, UR54, 0x1, URZ, 0x3c, !UPT ;  /* 0x0000000136117892 */ /* 0x000fe2000f8e3cff */
[----:B--2---:R-:W-:-:S05]  /*00b0*/  SHF.R.U32.HI R81, RZ, 0x5, R69 ;  /* 0x00000005ff517819 */ /* 0x004fca0000011645 */
[----:B------:R-:W2:Y:S02]  /*00c0*/  SHFL.IDX PT, R0, R81, RZ, 0x1f ;  /* 0x00001fff51007589 */ /* 0x000ea400000e0000 */
[----:B--2---:R-:W-:Y:S02]  /*00d0*/  R2UR UR11, R0 ;  /* 0x00000000000b72ca */ /* 0x004fe400000e0000 */
[----:B-1----:R-:W-:Y:S05]  /*00e0*/  @P2 BRA `(.L_x_0) ;  /* 0x00000000002c2947 */ /* 0x002fea0003800000 */
[----:B------:R-:W1:Y:S02]  /*00f0*/  LDCU.64 UR4, c[0x0][0x888] ;  /* 0x00011100ff0477ac */ /* 0x000e640008000a00 */
[----:B-1----:R-:W-:-:S04]  /*0100*/  UISETP.NE.U32.AND UP0, UPT, UR4, URZ, UPT ;  /* 0x000000ff0400728c */ /* 0x002fc8000bf05070 */
[----:B------:R-:W-:-:S09]  /*0110*/  UISETP.NE.AND.EX UP0, UPT, UR5, URZ, UPT, UP0 ;  /* 0x000000ff0500728c */ /* 0x000fd2000bf05300 */
[----:B------:R-:W-:Y:S05]  /*0120*/  BRA.U !UP0, `(.L_x_1) ;  /* 0x0000000108107547 */ /* 0x000fea000b800000 */
[----:B------:R-:W1:Y:S02]  /*0130*/  LDC.64 R2, c[0x0][0x888] ;  /* 0x00022200ff027b82 */ /* 0x000e640000000a00 */
[----:B-1----:R1:W5:Y:S01]  /*0140*/  LDG.E R39, desc[UR52][R2.64] ;  /* 0x0000003402277981 */ /* 0x002362000c1e1900 */
[----:B------:R-:W-:Y:S01]  /*0150*/  HFMA2 R80, -RZ, RZ, 0, 5.9604644775390625e-08 ;  /* 0x00000001ff507431 */ /* 0x000fe200000001ff */
[----:B------:R-:W-:Y:S05]  /*0160*/  BRA `(.L_x_0) ;  /* 0x00000000000c7947 */ /* 0x000fea0003800000 */
.L_x_1:
[----:B------:R-:W1:Y:S01]  /*0170*/  LDCU UR4, c[0x0][0x880] ;  /* 0x00011000ff0477ac */ /* 0x000e620008000800 */
[----:B------:R-:W-:Y:S01]  /*0180*/  HFMA2 R80, -RZ, RZ, 0, 5.9604644775390625e-08 ;  /* 0x00000001ff507431 */ /* 0x000fe200000001ff */
[----:B-1----:R-:W-:-:S07]  /*0190*/  MOV R39, UR4 ;  /* 0x0000000400277c02 */ /* 0x002fce0008000f00 */
.L_x_0:
[----:B------:R-:W2:Y:S02]  /*01a0*/  LDCU.64 UR4, c[0x0][0x8b0] ;  /* 0x00011600ff0477ac */ /* 0x000ea40008000a00 */
[----:B--2---:R-:W-:-:S04]  /*01b0*/  UISETP.NE.U32.AND UP0, UPT, UR4, URZ, UPT ;  /* 0x000000ff0400728c */ /* 0x004fc8000bf05070 */
[----:B------:R-:W-:-:S09]  /*01c0*/  UISETP.NE.AND.EX UP0, UPT, UR5, URZ, UPT, UP0 ;  /* 0x000000ff0500728c */ /* 0x000fd2000bf05300 */
[----:B------:R-:W-:Y:S05]  /*01d0*/  BRA.U UP0, `(.L_x_2) ;  /* 0x0000000100247547 */ /* 0x000fea000b800000 */
[----:B------:R-:W2:Y:S02]  /*01e0*/  LDCU.64 UR4, c[0x0][0x8a8] ;  /* 0x00011500ff0477ac */ /* 0x000ea40008000a00 */
[----:B--2---:R-:W-:-:S04]  /*01f0*/  UISETP.NE.U32.AND UP0, UPT, UR4, URZ, UPT ;  /* 0x000000ff0400728c */ /* 0x004fc8000bf05070 */
[----:B------:R-:W-:-:S09]  /*0200*/  UISETP.NE.AND.EX UP0, UPT, UR5, URZ, UPT, UP0 ;  /* 0x000000ff0500728c */ /* 0x000fd2000bf05300 */
[----:B------:R-:W-:Y:S05]  /*0210*/  BRA.U !UP0, `(.L_x_3) ;  /* 0x00000001080c7547 */ /* 0x000fea000b800000 */
[----:B-1----:R-:W1:Y:S02]  /*0220*/  LDC.64 R2, c[0x0][0x8a8] ;  /* 0x00022a00ff027b82 */ /* 0x002e640000000a00 */
[----:B-1----:R2:W5:Y:S01]  /*0230*/  LDG.E R38, desc[UR52][R2.64] ;  /* 0x0000003402267981 */ /* 0x002562000c1e1900 */
[----:B------:R-:W-:Y:S05]  /*0240*/  BRA `(.L_x_2) ;  /* 0x0000000000087947 */ /* 0x000fea0003800000 */
.L_x_3:
[----:B------:R-:W2:Y:S02]  /*0250*/  LDCU UR4, c[0x0][0x8a0] ;  /* 0x00011400ff0477ac */ /* 0x000ea40008000800 */
[----:B--2---:R-:W-:Y:S02]  /*0260*/  MOV R38, UR4 ;  /* 0x0000000400267c02 */ /* 0x004fe40008000f00 */
.L_x_2:
[----:B------:R-:W-:Y:S01]  /*0270*/  IMAD.U32 R0, RZ, RZ, UR11 ;  /* 0x0000000bff007e24 */ /* 0x000fe2000f8e00ff */
[----:B------:R-:W-:Y:S04]  /*0280*/  BSSY.RECONVERGENT B0, `(.L_x_4) ;  /* 0x000000c000007945 */ /* 0x000fe80003800200 */
[C---:B------:R-:W-:Y:S02]  /*0290*/  ISETP.NE.OR P3, PT, R0.reuse, 0x1, !P0 ;  /* 0x000000010000780c */ /* 0x040fe40004765670 */
[----:B------:R-:W-:-:S11]  /*02a0*/  ISETP.NE.OR P2, PT, R0, 0x3, !P0 ;  /* 0x000000030000780c */ /* 0x000fd60004745670 */
[----:B------:R-:W-:Y:S05]  /*02b0*/  @P3 BRA `(.L_x_5) ;  /* 0x0000000000203947 */ /* 0x000fea0003800000 */
[----:B------:R-:W3:Y:S02]  /*02c0*/  LDCU.64 UR4, c[0x0][0x348] ;  /* 0x00006900ff0477ac */ /* 0x000ee40008000a00 */
[----:B---3--:R-:W-:Y:S02]  /*02d0*/  UIADD3 UR8, UP1, UPT, UR4, 0x80, URZ ;  /* 0x0000008004087890 */ /* 0x008fe4000ff3e0ff */
[----:B------:R-:W-:Y:S02]  /*02e0*/  UIADD3 UR4, UP0, UPT, UR4, 0x180, URZ ;  /* 0x0000018004047890 */ /* 0x000fe4000ff1e0ff */
[----:B------:R-:W-:Y:S02]  /*02f0*/  UIADD3.X UR9, UPT, UPT, URZ, UR5, URZ, UP1, !UPT ;  /* 0x00000005ff097290 */ /* 0x000fe40008ffe4ff */
[----:B------:R-:W-:-:S07]  /*0300*/  UIADD3.X UR5, UPT, UPT, URZ, UR5, URZ, UP0, !UPT ;  /* 0x00000005ff057290 */ /* 0x000fce00087fe4ff */
[----:B------:R3:W-:Y:S02]  /*0310*/  UTMACCTL.PF [UR8] ;  /* 0x00000000080079b9 */ /* 0x0007e40008040000 */
[----:B------:R3:W-:Y:S02]  /*0320*/  UTMACCTL.PF [UR4] ;  /* 0x00000000040079b9 */ /* 0x0007e40008040000 */
[----:B---3--:R-:W-:Y:S01]  /*0330*/  NOP ;  /* 0x0000000000007918 */ /* 0x008fe20000000000 */
.L_x_5:
[----:B------:R-:W-:Y:S05]  /*0340*/  BSYNC.RECONVERGENT B0 ;  /* 0x0000000000007941 */ /* 0x000fea0003800200 */
.L_x_4:
[----:B------:R-:W-:Y:S04]  /*0350*/  BSSY.RECONVERGENT B0, `(.L_x_6) ;  /* 0x000000a000007945 */ /* 0x000fe80003800200 */
        /* <DEDUP_REMOVED lines=9> */
.L_x_7:
[----:B------:R-:W-:Y:S05]  /*03f0*/  BSYNC.RECONVERGENT B0 ;  /* 0x0000000000007941 */ /* 0x000fea0003800200 */
.L_x_6:
[----:B------:R-:W3:Y:S01]  /*0400*/  LDCU.64 UR4, c[0x0][0x888] ;  /* 0x00011100ff0477ac */ /* 0x000ee20008000a00 */
[----:B------:R-:W-:Y:S01]  /*0410*/  ISETP.NE.AND.EX P1, PT, RZ, UR7, PT, P1 ;  /* 0x00000007ff007c0c */ /* 0x000fe2000bf25310 */
[----:B------:R-:W-:Y:S01]  /*0420*/  UPLOP3.LUT UP3, UPT, UPT, UPT, UPT, 0x80, 0x8 ;  /* 0x000000000008789c */ /* 0x000fe20003f6f070 */
[----:B---3--:R-:W-:-:S04]  /*0430*/  ISETP.NE.U32.AND P2, PT, RZ, UR4, PT ;  /* 0x00000004ff007c0c */ /* 0x008fc8000bf45070 */
[----:B------:R-:W-:-:S13]  /*0440*/  ISETP.NE.AND.EX P2, PT, RZ, UR5, PT, P2 ;  /* 0x00000005ff007c0c */ /* 0x000fda000bf45320 */
[----:B------:R-:W-:Y:S05]  /*0450*/  @P2 BRA P1, `(.L_x_8) ;  /* 0x0000000000282947 */ /* 0x000fea0000800000 */
[----:B------:R-:W-:Y:S01]  /*0460*/  UISETP.NE.U32.AND UP0, UPT, UR6, URZ, UPT ;  /* 0x000000ff0600728c */ /* 0x000fe2000bf05070 */
[----:B-----5:R-:W-:Y:S01]  /*0470*/  FSETP.NEU.AND P1, PT, R39, RZ, PT ;  /* 0x000000ff2700720b */ /* 0x020fe20003f2d000 */
[----:B------:R-:W-:Y:S02]  /*0480*/  UISETP.NE.U32.AND UP2, UPT, UR4, URZ, UPT ;  /* 0x000000ff0400728c */ /* 0x000fe4000bf45070 */
[----:B------:R-:W-:Y:S02]  /*0490*/  UISETP.NE.AND.EX UP1, UPT, UR7, URZ, UPT, UP0 ;  /* 0x000000ff0700728c */ /* 0x000fe4000bf25300 */
[----:B------:R-:W-:-:S04]  /*04a0*/  UISETP.NE.AND.EX UP0, UPT, UR5, URZ, UPT, UP2 ;  /* 0x000000ff0500728c */ /* 0x000fc8000bf05320 */
[----:B------:R-:W-:-:S04]  /*04b0*/  USEL UR4, URZ, 0xffffffff, UP0 ;  /* 0xffffffffff047887 */ /* 0x000fc80008000000 */
[----:B------:R-:W-:Y:S01]  /*04c0*/  VOTEU.ANY UP0, P1 ;  /* 0x0000000000ff7886 */ /* 0x000fe20000800100 */
[----:B------:R-:W-:-:S04]  /*04d0*/  @!UP1 USEL UR4, URZ, 0xffffffff, UP0 ;  /* 0xffffffffff049887 */ /* 0x000fc80008000000 */
[----:B------:R-:W-:-:S04]  /*04e0*/  ULOP3.LUT UR4, UR4, 0x1, URZ, 0xc0, !UPT ;  /* 0x0000000104047892 */ /* 0x000fc8000f8ec0ff */
[----:B------:R-:W-:-:S11]  /*04f0*/  UISETP.NE.U32.AND UP3, UPT, UR4, 0x1, UPT ;  /* 0x000000010400788c */ /* 0x000fd6000bf65070 */
.L_x_8:
[----:B------:R-:W3:Y:S01]  /*0500*/  SHFL.IDX PT, R0, R81, RZ, 0x1f ;  /* 0x00001fff51007589 */ /* 0x000ee200000e0000 */
[----:B------:R-:W-:-:S04]  /*0510*/  UISETP.NE.AND UP0, UPT, UR11, 0x2, UPT ;  /* 0x000000020b00788c */ /* 0x000fc8000bf05270 */
[----:B------:R-:W-:Y:S02]  /*0520*/  UISETP.EQ.AND UP1, UPT, UR18, URZ, !UP0 ;  /* 0x000000ff1200728c */ /* 0x000fe4000c722270 */
[----:B------:R-:W-:-:S04]  /*0530*/  USEL UR26, URZ, 0x1, UP0 ;  /* 0x00000001ff1a7887 */ /* 0x000fc80008000000 */
[----:B------:R-:W-:Y:S02]  /*0540*/  PLOP3.LUT P3, PT, P0, PT, UP1, 0x80, 0x8 ;  /* 0x000000000008781c */ /* 0x000fe4000076f018 */
[----:B---3--:R-:W-:-:S13]  /*0550*/  ISETP.NE.AND P1, PT, R0, RZ, PT ;  /* 0x000000ff0000720c */ /* 0x008fda0003f25270 */
[----:B------:R-:W-:Y:S05]  /*0560*/  @P1 BRA `(.L_x_9) ;  /* 0x0000000800801947 */ /* 0x000fea0003800000 */
[----:B------:R-:W-:Y:S01]  /*0570*/  ELECT P1, URZ, PT ;  /* 0x0000000000ff782f */ /* 0x000fe20003820000 */
[----:B------:R-:W-:-:S12]  /*0580*/  BSSY.RECONVERGENT B0, `(.L_x_9) ;  /* 0x000009e000007945 */ /* 0x000fd80003800200 */
[----:B------:R-:W-:Y:S05]  /*0590*/  @!P1 BRA `(.L_x_10) ;  /* 0x0000000800709947 */ /* 0x000fea0003800000 */
[----:B------:R-:W-:Y:S01]  /*05a0*/  UMOV UR6, 0x400 ;  /* 0x0000040000067882 */ /* 0x000fe20000000000 */
[----:B------:R-:W-:Y:S01]  /*05b0*/  UMOV UR5, 0x1 ;  /* 0x0000000100057882 */ /* 0x000fe20000000000 */
[----:B------:R-:W-:Y:S01]  /*05c0*/  UMOV UR4, 0x5 ;  /* 0x0000000500047882 */ /* 0x000fe20000000000 */
[----:B------:R-:W-:Y:S02]  /*05d0*/  ULEA UR6, UR54, UR6, 0x18 ;  /* 0x0000000636067291 */ /* 0x000fe4000f8ec0ff */
[----:B------:R-:W-:-:S04]  /*05e0*/  UIADD3 UR8, UPT, UPT, -UR5, 0x100000, URZ ;  /* 0x0010000005087890 */ /* 0x000fc8000fffe1ff */
[----:B------:R-:W-:Y:S02]  /*05f0*/  USHF.L.U32 UR9, UR8, 0xb, URZ ;  /* 0x0000000b08097899 */ /* 0x000fe400080006ff */
[----:B------:R-:W-:Y:S02]  /*0600*/  USHF.L.U32 UR8, UR8, 0x1, URZ ;  /* 0x0000000108087899 */ /* 0x000fe400080006ff */
[----:B------:R-:W-:-:S04]  /*0610*/  UIADD3 UR4, UPT, UPT, -UR4, 0x100000, URZ ;  /* 0x0010000004047890 */ /* 0x000fc8000fffe1ff */
[----:B------:R-:W-:Y:S02]  /*0620*/  USHF.L.U32 UR5, UR4, 0xb, URZ ;  /* 0x0000000b04057899 */ /* 0x000fe400080006ff */
[----:B------:R-:W-:Y:S01]  /*0630*/  USHF.L.U32 UR4, UR4, 0x1, URZ ;  /* 0x0000000104047899 */ /* 0x000fe200080006ff */
[----:B------:R-:W3:Y:S03]  /*0640*/  FENCE.VIEW.ASYNC.S ;  /* 0x00000000000073c6 */ /* 0x000ee60000000000 */
[----:B---3--:R3:W4:Y:S08]  /*0650*/  SYNCS.EXCH.64 URZ, [UR6], UR8 ;  /* 0x0000000806ff75b2 */ /* 0x0087300008000100 */
[----:B------:R3:W1:Y:S01]  /*0660*/  SYNCS.EXCH.64 URZ, [UR6+0x240], UR4 ;  /* 0x0002400406ff75b2 */ /* 0x0006620008000100 */
        /* <DEDUP_REMOVED lines=141> */
[----:B------:R3:W1:Y:S02]  /*0f40*/  SYNCS.EXCH.64 URZ, [UR6+0x478], UR4 ;  /* 0x0004780406ff75b2 */ /* 0x0006640008000100 */
[----:B---34-:R-:W-:Y:S01]  /*0f50*/  NOP ;  /* 0x0000000000007918 */ /* 0x018fe20000000000 */
.L_x_10:
[----:B------:R-:W-:Y:S05]  /*0f60*/  BSYNC.RECONVERGENT B0 ;  /* 0x0000000000007941 */ /* 0x000fea0003800200 */
.L_x_9:
[----:B------:R-:W3:Y:S01]  /*0f70*/  SHFL.IDX PT, R0, R81, RZ, 0x1f ;  /* 0x00001fff51007589 */ /* 0x000ee200000e0000 */
[----:B------:R-:W-:Y:S01]  /*0f80*/  NOP ;  /* 0x0000000000007918 */ /* 0x000fe20000000000 */
[----:B---3--:R-:W-:-:S13]  /*0f90*/  ISETP.NE.AND P1, PT, R0, 0x1, PT ;  /* 0x000000010000780c */ /* 0x008fda0003f25270 */
[----:B------:R-:W-:Y:S05]  /*0fa0*/  @P1 BRA `(.L_x_11) ;  /* 0x00000000003c1947 */ /* 0x000fea0003800000 */
        /* <DEDUP_REMOVED lines=10> */
[----:B------:R-:W-:Y:S01]  /*1050*/  ELECT P1, URZ, PT ;  /* 0x0000000000ff782f */ /* 0x000fe20003820000 */
[----:B------:R-:W3:Y:S02]  /*1060*/  FENCE.VIEW.ASYNC.S ;  /* 0x00000000000073c6 */ /* 0x000ee40000000000 */
[----:B---3--:R3:W4:Y:S08]  /*1070*/  SYNCS.EXCH.64 URZ, [UR6+0x480], UR8 ;  /* 0x0004800806ff75b2 */ /* 0x0087300008000100 */
[----:B------:R3:W1:Y:S01]  /*1080*/  SYNCS.EXCH.64 URZ, [UR6+0x488], UR4 ;  /* 0x0004880406ff75b2 */ /* 0x0006620008000100 */
[----:B------:R-:W-:Y:S01]  /*1090*/  NOP ;  /* 0x0000000000007918 */ /* 0x000fe20000000000 */
.L_x_11:
[----:B------:R-:W2:Y:S01]  /*10a0*/  SHFL.IDX PT, R0, R81, RZ, 0x1f ;  /* 0x00001fff51007589 */ /* 0x000ea200000e0000 */
[----:B------:R-:W-:Y:S01]  /*10b0*/  NOP ;  /* 0x0000000000007918 */ /* 0x000fe20000000000 */
[----:B--2---:R-:W-:-:S13]  /*10c0*/  ISETP.NE.AND P1, PT, R0, 0x3, PT ;  /* 0x000000030000780c */ /* 0x004fda0003f25270 */
[----:B------:R-:W-:Y:S05]  /*10d0*/  @P1 BRA `(.L_x_12) ;  /* 0x00000000002c1947 */ /* 0x000fea0003800000 */
[----:B---3--:R-:W-:Y:S01]  /*10e0*/  UMOV UR5, 0x400 ;  /* 0x0000040000057882 */ /* 0x008fe20000000000 */
[----:B------:R-:W-:Y:S01]  /*10f0*/  UMOV UR4, 0x20 ;  /* 0x0000002000047882 */ /* 0x000fe20000000000 */
[----:B------:R-:W-:Y:S02]  /*1100*/  ULEA UR5, UR54, UR5, 0x18 ;  /* 0x0000000536057291 */ /* 0x000fe4000f8ec0ff */
[----:B------:R-:W-:-:S04]  /*1110*/  UIADD3 UR6, UPT, UPT, -UR4, 0x100000, URZ ;  /* 0x0010000004067890 */ /* 0x000fc8000fffe1ff */
[----:B------:R-:W-:Y:S02]  /*1120*/  USHF.L.U32 UR7, UR6, 0xb, URZ ;  /* 0x0000000b06077899 */ /* 0x000fe400080006ff */
[----:B------:R-:W-:Y:S01]  /*1130*/  USHF.L.U32 UR6, UR6, 0x1, URZ ;  /* 0x0000000106067899 */ /* 0x000fe200080006ff */
[----:B------:R-:W-:Y:S01]  /*1140*/  ELECT P1, URZ, PT ;  /* 0x0000000000ff782f */ /* 0x000fe20003820000 */
[----:B------:R-:W2:Y:S10]  /*1150*/  FENCE.VIEW.ASYNC.S ;  /* 0x00000000000073c6 */ /* 0x000eb40000000000 */
[----:B--2---:R2:W3:Y:S01]  /*1160*/  SYNCS.EXCH.64 URZ, [UR5+0x490], UR6 ;  /* 0x0004900605ff75b2 */ /* 0x0044e20008000100 */
[----:B------:R2:W1:Y:S01]  /*1170*/  SYNCS.EXCH.64 URZ, [UR5+0x498], UR6 ;  /* 0x0004980605ff75b2 */ /* 0x0004620008000100 */
[----:B------:R-:W-:Y:S01]  /*1180*/  NOP ;  /* 0x0000000000007918 */ /* 0x000fe20000000000 */
.L_x_12:
[----:B------:R-:W4:Y:S01]  /*1190*/  SHFL.IDX PT, R0, R81, RZ, 0x1f ;  /* 0x00001fff51007589 */ /* 0x000f2200000e0000 */
[----:B------:R-:W-:Y:S01]  /*11a0*/  NOP ;  /* 0x0000000000007918 */ /* 0x000fe20000000000 */
[----:B----4-:R-:W-:-:S13]  /*11b0*/  ISETP.NE.AND P1, PT, R0, 0x4, PT ;  /* 0x000000040000780c */ /* 0x010fda0003f25270 */
[----:B------:R-:W-:Y:S05]  /*11c0*/  @P1 BRA `(.L_x_13) ;  /* 0x0000000000481947 */ /* 0x000fea0003800000 */
[----:B--23--:R-:W-:Y:S01]  /*11d0*/  UMOV UR6, 0xe20 ;  /* 0x00000e2000067882 */ /* 0x00cfe20000000000 */
[----:B------:R-:W-:Y:S01]  /*11e0*/  UMOV UR5, 0x400 ;  /* 0x0000040000057882 */ /* 0x000fe20000000000 */
[----:B------:R-:W-:Y:S01]  /*11f0*/  USEL UR6, UR6, 0xc20, UP3 ;  /* 0x00000c2006067887 */ /* 0x000fe20009800000 */
        /* <DEDUP_REMOVED lines=9> */
[----:B------:R-:W2:Y:S02]  /*1290*/  FENCE.VIEW.ASYNC.S ;  /* 0x00000000000073c6 */ /* 0x000ea40000000000 */
[----:B--2---:R4:W2:Y:S08]  /*12a0*/  SYNCS.EXCH.64 URZ, [UR5+0x4a0], UR8 ;  /* 0x0004a00805ff75b2 */ /* 0x0048b00008000100 */
[----:B------:R4:W3:Y:S01]  /*12b0*/  SYNCS.EXCH.64 URZ, [UR5+0x4b0], UR6 ;  /* 0x0004b00605ff75b2 */ /* 0x0008e20008000100 */
[----:B------:R4:W1:Y:S01]  /*12c0*/  SYNCS.EXCH.64 URZ, [UR5+0x4a8], UR8 ;  /* 0x0004a80805ff75b2 */ /* 0x0008620008000100 */
[----:B------:R4:W1:Y:S02]  /*12d0*/  SYNCS.EXCH.64 URZ, [UR5+0x4b8], UR6 ;  /* 0x0004b80605ff75b2 */ /* 0x0008640008000100 */
[----:B----4-:R-:W-:Y:S01]  /*12e0*/  NOP ;  /* 0x0000000000007918 */ /* 0x010fe20000000000 */
.L_x_13:
[----:B------:R-:W4:Y:S01]  /*12f0*/  SHFL.IDX PT, R0, R81, RZ, 0x1f ;  /* 0x00001fff51007589 */ /* 0x000f2200000e0000 */
[----:B------:R-:W-:Y:S01]  /*1300*/  NOP ;  /* 0x0000000000007918 */ /* 0x000fe20000000000 */
[----:B----4-:R-:W-:-:S13]  /*1310*/  ISETP.NE.AND P1, PT, R0, 0x5, PT ;  /* 0x000000050000780c */ /* 0x010fda0003f25270 */
[----:B------:R-:W-:Y:S05]  /*1320*/  @P1 BRA `(.L_x_14) ;  /* 0x0000000000541947 */ /* 0x000fea0003800000 */
[----:B--23--:R-:W-:Y:S01]  /*1330*/  UMOV UR6, 0x400 ;  /* 0x0000040000067882 */ /* 0x00cfe20000000000 */
        /* <DEDUP_REMOVED lines=14> */
[----:B------:R4:W1:Y:S01]  /*1420*/  SYNCS.EXCH.64 URZ, [UR6+0x4e8], UR4 ;  /* 0x0004e80406ff75b2 */ /* 0x0008620008000100 */
[----:B------:R4:W1:Y:S01]  /*1430*/  SYNCS.EXCH.64 URZ, [UR6+0x4d0], UR8 ;  /* 0x0004d00806ff75b2 */ /* 0x0008620008000100 */
[----:B------:R4:W1:Y:S01]  /*1440*/  SYNCS.EXCH.64 URZ, [UR6+0x4f0], UR4 ;  /* 0x0004f00406ff75b2 */ /* 0x0008620008000100 */
[----:B------:R4:W1:Y:S01]  /*1450*/  SYNCS.EXCH.64 URZ, [UR6+0x4d8], UR8 ;  /* 0x0004d80806ff75b2 */ /* 0x0008620008000100 */
[----:B------:R4:W1:Y:S02]  /*1460*/  SYNCS.EXCH.64 URZ, [UR6+0x4f8], UR4 ;  /* 0x0004f80406ff75b2 */ /* 0x0008640008000100 */
[----:B----4-:R-:W-:Y:S01]  /*1470*/  NOP ;  /* 0x0000000000007918 */ /* 0x010fe20000000000 */
.L_x_14:
[----:B------:R-:W4:Y:S01]  /*1480*/  SHFL.IDX PT, R0, R81, RZ, 0x1f ;  /* 0x00001fff51007589 */ /* 0x000f2200000e0000 */
[----:B------:R-:W-:Y:S01]  /*1490*/  ISETP.NE.OR P0, PT, RZ, UR11, !P0 ;  /* 0x0000000bff007c0c */ /* 0x000fe2000c705670 */
[----:B------:R-:W-:Y:S01]  /*14a0*/  NOP ;  /* 0x0000000000007918 */ /* 0x000fe20000000000 */
[----:B----4-:R-:W-:-:S13]  /*14b0*/  ISETP.NE.AND P1, PT, R0, 0x3, PT ;  /* 0x000000030000780c */ /* 0x010fda0003f25270 */
[----:B------:R-:W-:Y:S05]  /*14c0*/  @P1 BRA `(.L_x_15) ;  /* 0x0000000000341947 */ /* 0x000fea0003800000 */
[----:B--23--:R-:W-:Y:S01]  /*14d0*/  UMOV UR5, 0x400 ;  /* 0x0000040000057882 */ /* 0x00cfe20000000000 */
[----:B------:R-:W-:Y:S01]  /*14e0*/  UMOV UR4, 0x20 ;  /* 0x0000002000047882 */ /* 0x000fe20000000000 */
[----:B------:R-:W-:Y:S02]  /*14f0*/  ULEA UR5, UR54, UR5, 0x18 ;  /* 0x0000000536057291 */ /* 0x000fe4000f8ec0ff */
[----:B------:R-:W-:-:S04]  /*1500*/  UIADD3 UR6, UPT, UPT, -UR4, 0x100000, URZ ;  /* 0x0010000004067890 */ /* 0x000fc8000fffe1ff */
[----:B------:R-:W-:Y:S02]  /*1510*/  USHF.L.U32 UR7, UR6, 0xb, URZ ;  /* 0x0000000b06077899 */ /* 0x000fe400080006ff */
[----:B------:R-:W-:Y:S01]  /*1520*/  USHF.L.U32 UR6, UR6, 0x1, URZ ;  /* 0x0000000106067899 */ /* 0x000fe200080006ff */
[----:B------:R-:W-:Y:S01]  /*1530*/  ELECT P1, URZ, PT ;  /* 0x0000000000ff782f */ /* 0x000fe20003820000 */
[----:B------:R-:W2:Y:S10]  /*1540*/  FENCE.VIEW.ASYNC.S ;  /* 0x00000000000073c6 */ /* 0x000eb40000000000 */
[----:B--2---:R4:W2:Y:S01]  /*1550*/  SYNCS.EXCH.64 URZ, [UR5+0x500], UR6 ;  /* 0x0005000605ff75b2 */ /* 0x0048a20008000100 */
[----:B------:R4:W3:Y:S01]  /*1560*/  SYNCS.EXCH.64 URZ, [UR5+0x510], UR6 ;  /* 0x0005100605ff75b2 */ /* 0x0008e20008000100 */
[----:B------:R4:W1:Y:S01]  /*1570*/  SYNCS.EXCH.64 URZ, [UR5+0x508], UR6 ;  /* 0x0005080605ff75b2 */ /* 0x0008620008000100 */
[----:B------:R4:W1:Y:S02]  /*1580*/  SYNCS.EXCH.64 URZ, [UR5+0x518], UR6 ;  /* 0x0005180605ff75b2 */ /* 0x0008640008000100 */
[----:B----4-:R-:W-:Y:S01]  /*1590*/  NOP ;  /* 0x0000000000007918 */ /* 0x010fe20000000000 */
.L_x_15:
[----:B------:R-:W4:Y:S01]  /*15a0*/  LDCU UR12, c[0x0][0x36c] ;  /* 0x00006d80ff0c77ac */ /* 0x000f220008000800 */
[----:B------:R-:W-:Y:S01]  /*15b0*/  LOP3.LUT R0, R69, 0x1f, RZ, 0xc0, !PT ;  /* 0x0000001f45007812 */ /* 0x000fe200078ec0ff */
[----:B------:R-:W-:Y:S01]  /*15c0*/  NOP ;  /* 0x0000000000007918 */ /* 0x000fe20000000000 */
[----:B------:R-:W-:Y:S01]  /*15d0*/  VOTEU.ALL UP0, P0 ;  /* 0x0000000000ff7886 */ /* 0x000fe20000000000 */
[----:B--23--:R-:W-:Y:S01]  /*15e0*/  UMOV UR6, 0x20 ;  /* 0x0000002000067882 */ /* 0x00cfe20000000000 */
[----:B------:R-:W-:-:S03]  /*15f0*/  UISETP.NE.AND UP4, UPT, UR11, URZ, UPT ;  /* 0x000000ff0b00728c */ /* 0x000fc6000bf85270 */
[----:B------:R-:W-:Y:S01]  /*1600*/  @!UP0 UMOV UR4, 0x400 ;  /* 0x0000040000048882 */ /* 0x000fe20000000000 */
[----:B------:R-:W-:-:S04]  /*1610*/  @!UP0 UIADD3 UR6, UPT, UPT, -UR6, 0x100000, URZ ;  /* 0x0010000006068890 */ /* 0x000fc8000fffe1ff */
[----:B------:R-:W-:Y:S02]  /*1620*/  @!UP0 USHF.L.U32 UR7, UR6, 0xb, URZ ;  /* 0x0000000b06078899 */ /* 0x000fe400080006ff */
[----:B------:R-:W-:Y:S02]  /*1630*/  @!UP0 USHF.L.U32 UR6, UR6, 0x1, URZ ;  /* 0x0000000106068899 */ /* 0x000fe400080006ff */
[----:B------:R-:W-:Y:S01]  /*1640*/  @!UP0 ULEA UR4, UR54, UR4, 0x18 ;  /* 0x0000000436048291 */ /* 0x000fe2000f8ec0ff */
[----:B------:R-:W-:Y:S01]  /*1650*/  VOTEU.ALL UP0, P0 ;  /* 0x0000000000ff7886 */ /* 0x000fe20000000000 */
[----:B----4-:R-:W-:Y:S01]  /*1660*/  UISETP.EQ.U32.AND UP1, UPT, UR12, 0x1, UPT ;  /* 0x000000010c00788c */ /* 0x010fe2000bf22070 */
[----:B------:R-:W2:Y:S09]  /*1670*/  FENCE.VIEW.ASYNC.S ;  /* 0x00000000000073c6 */ /* 0x000eb20000000000 */
[----:B--2---:R2:W3:Y:S02]  /*1680*/  @!UP0 SYNCS.EXCH.64 URZ, [UR4+0x520], UR6 ;  /* 0x0005200604ff85b2 */ /* 0x0044e40008000100 */
[----:B--2---:R-:W-:Y:S01]  /*1690*/  UP2UR UR4, UPR, URZ, 0x2 ;  /* 0x00000002ff047883 */ /* 0x004fe20008000000 */
[----:B------:R-:W-:Y:S11]  /*16a0*/  BRA.U !UP1, `(.L_x_16) ;  /* 0x0000000109087547 */ /* 0x000ff6000b800000 */
[----:B-1-3--:R-:W-:Y:S01]  /*16b0*/  UCGABAR_ARV ;  /* 0x00000000000079c7 */ /* 0x00afe20008000000 */
[----:B------:R-:W-:Y:S05]  /*16c0*/  BRA `(.L_x_17) ;  /* 0x0000000000047947 */ /* 0x000fea0003800000 */
.L_x_16:
[----:B-1-3--:R-:W-:Y:S01]  /*16d0*/  NOP ;  /* 0x0000000000007918 */ /* 0x00afe20000000000 */
.L_x_17:
[----:B------:R-:W1:Y:S01]  /*16e0*/  S2UR UR10, SR_CTAID.X ;  /* 0x00000000000a79c3 */ /* 0x000e620000002500 */
[----:B------:R-:W-:-:S05]  /*16f0*/  CS2R.32 R3, SR_CgaSize ;  /* 0x0000000000037805 */ /* 0x000fca0000008a00 */
[----:B------:R-:W-:-:S05]  /*1700*/  IMAD R3, R3, -0xa0, RZ ;  /* 0xffffff6003037824 */ /* 0x000fca00078e02ff */
[----:B------:R-:W-:-:S14]  /*1710*/  R2UR UR5, R3 ;  /* 0x00000000030572ca */ /* 0x000fdc00000e0000 */
[----:B------:R-:W2:Y:S01]  /*1720*/  LDCU UR5, c[0x0][UR5+0x2b0] ;  /* 0x00005600050577ac */ /* 0x000ea20008000800 */
[----:B------:R-:W-:-:S05]  /*1730*/  CS2R.32 R3, SR_CgaSize ;  /* 0x0000000000037805 */ /* 0x000fca0000008a00 */
[----:B------:R-:W-:-:S05]  /*1740*/  IMAD R3, R3, -0xa0, RZ ;  /* 0xffffff6003037824 */ /* 0x000fca00078e02ff */
[----:B------:R-:W-:-:S14]  /*1750*/  R2UR UR4, R3 ;  /* 0x00000000030472ca */ /* 0x000fdc00000e0000 */
[----:B------:R-:W3:Y:S01]  /*1760*/  LDCU UR4, c[0x0][UR4+0x2b4] ;  /* 0x00005680040477ac */ /* 0x000ee20008000800 */
[----:B------:R-:W4:Y:S01]  /*1770*/  S2UR UR51, SR_CTAID.Y ;  /* 0x00000000003379c3 */ /* 0x000f220000002600 */
[----:B------:R-:W-:Y:S01]  /*1780*/  ULOP3.LUT UR6, UR54, 0xc, URZ, 0xc0, !UPT ;  /* 0x0000000c36067892 */ /* 0x000fe2000f8ec0ff */
[----:B------:R-:W-:-:S05]  /*1790*/  CS2R.32 R3, SR_CgaSize ;  /* 0x0000000000037805 */ /* 0x000fca0000008a00 */
[----:B------:R-:W-:-:S05]  /*17a0*/  IMAD R3, R3, -0xa0, RZ ;  /* 0xffffff6003037824 */ /* 0x000fca00078e02ff */
[----:B------:R-:W-:-:S14]  /*17b0*/  R2UR UR49, R3 ;  /* 0x00000000033172ca */ /* 0x000fdc00000e0000 */
[----:B------:R-:W3:Y:S01]  /*17c0*/  LDCU UR49, c[0x0][UR49+0x2a0] ;  /* 0x00005400313177ac */ /* 0x000ee20008000800 */
[----:B------:R-:W-:-:S05]  /*17d0*/  CS2R.32 R3, SR_CgaSize ;  /* 0x0000000000037805 */ /* 0x000fca0000008a00 */
[----:B------:R-:W-:-:S05]  /*17e0*/  IMAD R3, R3, -0xa0, RZ ;  /* 0xffffff6003037824 */ /* 0x000fca00078e02ff */
[----:B------:R-:W-:-:S14]  /*17f0*/  R2UR UR48, R3 ;  /* 0x00000000033072ca */ /* 0x000fdc00000e0000 */
[----:B------:R-:W3:Y:S01]  /*1800*/  LDCU UR48, c[0x0][UR48+0x2a4] ;  /* 0x00005480303077ac */ /* 0x000ee20008000800 */
[----:B------:R-:W3:Y:S01]  /*1810*/  S2UR UR36, SR_CTAID.Z ;  /* 0x00000000002479c3 */ /* 0x000ee20000002700 */
[----:B------:R-:W3:Y:S01]  /*1820*/  LDCU UR20, c[0x0][0xb24] ;  /* 0x00016480ff1477ac */ /* 0x000ee20008000800 */
[----:B------:R-:W-:Y:S01]  /*1830*/  ULOP3.LUT UR7, UR54, 0x3, URZ, 0xc0, !UPT ;  /* 0x0000000336077892 */ /* 0x000fe2000f8ec0ff */
[----:B-1----:R-:W-:Y:S01]  /*1840*/  I2FP.F32.U32 R3, UR10 ;  /* 0x0000000a00037c45 */ /* 0x002fe20008201000 */
[----:B------:R-:W-:Y:S02]  /*1850*/  ULOP3.LUT UR6, UR6, 0x1, UR54, 0xf8, !UPT ;  /* 0x0000000106067892 */ /* 0x000fe4000f8ef836 */
[----:B------:R-:W-:Y:S02]  /*1860*/  UISETP.GT.U32.AND UP1, UPT, UR7, 0xffff, UPT ;  /* 0x0000ffff0700788c */ /* 0x000fe4000bf24070 */
[----:B--2---:R-:W-:Y:S01]  /*1870*/  FMUL R3, R3, UR5 ;  /* 0x0000000503037c20 */ /* 0x004fe20008400000 */
[----:B------:R-:W-:Y:S01]  /*1880*/  UISETP.GT.U32.AND UP0, UPT, UR6, 0xffff, UPT ;  /* 0x0000ffff0600788c */ /* 0x000fe2000bf04070 */
[----:B----4-:R-:W-:Y:S01]  /*1890*/  I2FP.F32.U32 R2, UR51 ;  /* 0x0000003300027c45 */ /* 0x010fe20008201000 */
[----:B------:R-:W-:-:S03]  /*18a0*/  USEL UR7, UR7, 0xffff, !UP1 ;  /* 0x0000ffff07077887 */ /* 0x000fc6000c800000 */
[----:B------:R-:W1:Y:S01]  /*18b0*/  F2I.U32.TRUNC.NTZ R3, R3 ;  /* 0x0000000300037305 */ /* 0x000e62000020f000 */
[----:B------:R-:W-:Y:S01]  /*18c0*/  USEL UR6, UR6, 0xffff, !UP0 ;  /* 0x0000ffff06067887 */ /* 0x000fe2000c000000 */
[----:B---3--:R-:W-:Y:S01]  /*18d0*/  FMUL R2, R2, UR4 ;  /* 0x0000000402027c20 */ /* 0x008fe20008400000 */
[----:B------:R-:W-:Y:S02]  /*18e0*/  USHF.R.U32.HI UR31, URZ, 0x1, UR54 ;  /* 0x00000001ff1f7899 */ /* 0x000fe40008011636 */
[----:B------:R-:W-:Y:S02]  /*18f0*/  USHF.R.U32.HI UR30, URZ, 0x2, UR54 ;  /* 0x00000002ff1e7899 */ /* 0x000fe40008011636 */
[----:B------:R-:W-:Y:S01]  /*1900*/  USHF.L.U32 UR16, UR54, 0x7, URZ ;  /* 0x0000000736107899 */ /* 0x000fe200080006ff */
[----:B------:R-:W2:Y:S01]  /*1910*/  F2I.U32.TRUNC.NTZ R2, R2 ;  /* 0x0000000200027305 */ /* 0x000ea2000020f000 */
[----:B------:R-:W-:Y:S02]  /*1920*/  USHF.L.U32 UR15, UR54, 0x8, URZ ;  /* 0x00000008360f7899 */ /* 0x000fe400080006ff */
[----:B------:R-:W-:-:S02]  /*1930*/  ULOP3.LUT UR7, UR7, 0xffff, URZ, 0xc0, !UPT ;  /* 0x0000ffff07077892 */ /* 0x000fc4000f8ec0ff */
[----:B------:R-:W-:Y:S01]  /*1940*/  ULOP3.LUT UR6, UR6, 0xffff, URZ, 0xc0, !UPT ;  /* 0x0000ffff06067892 */ /* 0x000fe2000f8ec0ff */
[----:B-1----:R-:W-:Y:S01]  /*1950*/  R2UR UR5, R3 ;  /* 0x00000000030572ca */ /* 0x002fe200000e0000 */
[----:B------:R-:W-:Y:S01]  /*1960*/  UMOV UR14, 0x1111 ;  /* 0x00001111000e7882 */ /* 0x000fe20000000000 */
[----:B------:R-:W-:Y:S01]  /*1970*/  PRMT R3, RZ, 0x7610, R3 ;  /* 0x00007610ff037816 */ /* 0x000fe20000000003 */
[----:B------:R-:W-:Y:S01]  /*1980*/  UMOV UR13, 0x5 ;  /* 0x00000005000d7882 */ /* 0x000fe20000000000 */
[----:B------:R-:W1:Y:S01]  /*1990*/  LDCU UR37, c[0x0][0xb24] ;  /* 0x00016480ff2577ac */ /* 0x000e620008000800 */
[----:B--2---:R-:W-:Y:S01]  /*19a0*/  R2UR UR4, R2 ;  /* 0x00000000020472ca */ /* 0x004fe200000e0000 */
[----:B------:R-:W2:Y:S01]  /*19b0*/  LDCU UR19, c[0x0][0xb30] ;  /* 0x00016600ff1377ac */ /* 0x000ea20008000800 */
[----:B------:R-:W-:-:S06]  /*19c0*/  PRMT R2, RZ, 0x7610, R2 ;  /* 0x00007610ff027816 */ /* 0x000fcc0000000002 */
[----:B------:R-:W-:Y:S02]  /*19d0*/  UIADD3 UR5, UPT, UPT, -UR5, URZ, URZ ;  /* 0x000000ff05057290 */ /* 0x000fe4000fffe1ff */
[----:B------:R-:W-:Y:S02]  /*19e0*/  UISETP.NE.AND UP5, UPT, UR11, 0x2, UPT ;  /* 0x000000020b00788c */ /* 0x000fe4000bfa5270 */
[----:B------:R-:W-:Y:S02]  /*19f0*/  ULOP3.LUT UR31, UR31, 0x1, URZ, 0xc0, !UPT ;  /* 0x000000011f1f7892 */ /* 0x000fe4000f8ec0ff */
[----:B------:R-:W-:Y:S02]  /*1a00*/  ULOP3.LUT UR30, UR30, 0x3, URZ, 0xc0, !UPT ;  /* 0x000000031e1e7892 */ /* 0x000fe4000f8ec0ff */
[----:B------:R-:W-:Y:S02]  /*1a10*/  UIADD3 UR4, UPT, UPT, -UR4, URZ, URZ ;  /* 0x000000ff04047290 */ /* 0x000fe4000fffe1ff */
[----:B------:R-:W-:-:S02]  /*1a20*/  ULOP3.LUT UR16, UR16, 0x600, URZ, 0xc0, !UPT ;  /* 0x0000060010107892 */ /* 0x000fc4000f8ec0ff */
[----:B------:R-:W-:Y:S02]  /*1a30*/  ULOP3.LUT UR15, UR15, 0x200, URZ, 0xc0, !UPT ;  /* 0x000002000f0f7892 */ /* 0x000fe4000f8ec0ff */
[----:B------:R-:W-:Y:S01]  /*1a40*/  UISETP.GE.AND UP6, UPT, UR20, 0x1, UPT ;  /* 0x000000011400788c */ /* 0x000fe2000bfc6270 */
[----:B------:R-:W-:Y:S01]  /*1a50*/  UMOV UR50, UR10 ;  /* 0x0000000a00327c82 */ /* 0x000fe20008000000 */
[----:B------:R-:W-:Y:S02]  /*1a60*/  USHF.L.U32 UR14, UR14, UR7, URZ ;  /* 0x000000070e0e7299 */ /* 0x000fe400080006ff */
[----:B------:R-:W-:Y:S02]  /*1a70*/  USHF.L.U32 UR13, UR13, UR6, URZ ;  /* 0x000000060d0d7299 */ /* 0x000fe400080006ff */
[----:B------:R-:W-:Y:S02]  /*1a80*/  UIMAD UR49, UR49, UR5, UR10 ;  /* 0x00000005313172a4 */ /* 0x000fe4000f8e020a */
[----:B------:R-:W-:Y:S01]  /*1a90*/  UIMAD UR48, UR48, UR4, UR51 ;  /* 0x00000004303072a4 */ /* 0x000fe2000f8e0233 */
[----:B-12---:R-:W-:Y:S11]  /*1aa0*/  BRA.U UP4, `(.L_x_18) ;  /* 0x0000000104ac7547 */ /* 0x006ff6000b800000 */
[----:B------:R-:W-:Y:S02]  /*1ab0*/  UISETP.NE.AND UP0, UPT, UR48, URZ, UPT ;  /* 0x000000ff3000728c */ /* 0x000fe4000bf05270 */
[----:B------:R-:W-:Y:S02]  /*1ac0*/  ULOP3.LUT UR8, UR49, 0x2, URZ, 0x3c, !UPT ;  /* 0x0000000231087892 */ /* 0x000fe4000f8e3cff */
[----:B------:R-:W-:Y:S02]  /*1ad0*/  UISETP.GT.U32.AND UP1, UPT, UR49, 0x1, UP0 ;  /* 0x000000013100788c */ /* 0x000fe40008724070 */
[----:B------:R-:W-:Y:S02]  /*1ae0*/  UISETP.NE.AND UP2, UPT, UR48, 0x1, UPT ;  /* 0x000000013000788c */ /* 0x000fe4000bf45270 */
[----:B------:R-:W-:Y:S02]  /*1af0*/  UISETP.GT.U32.AND UP0, UPT, UR8, 0x1, UP0 ;  /* 0x000000010800788c */ /* 0x000fe40008704070 */
[----:B------:R-:W-:-:S02]  /*1b00*/  USEL UR28, URZ, 0x1, UP1 ;  /* 0x00000001ff1c7887 */ /* 0x000fc40008800000 */
[----:B------:R-:W-:Y:S02]  /*1b10*/  USEL UR23, URZ, 0x2, UP1 ;  /* 0x00000002ff177887 */ /* 0x000fe40008800000 */
[----:B------:R-:W-:Y:S02]  /*1b20*/  UISETP.GT.U32.AND UP1, UPT, UR49, 0x1, UP2 ;  /* 0x000000013100788c */ /* 0x000fe40009724070 */
[----:B------:R-:W-:Y:S02]  /*1b30*/  USEL UR7, URZ, 0x4, UP0 ;  /* 0x00000004ff077887 */ /* 0x000fe40008000000 */
[----:B------:R-:W-:Y:S02]  /*1b40*/  USEL UR5, URZ, 0x8, UP0 ;  /* 0x00000008ff057887 */ /* 0x000fe40008000000 */
[----:B------:R-:W-:Y:S02]  /*1b50*/  UISETP.GT.U32.AND UP0, UPT, UR8, 0x1, UP2 ;  /* 0x000000010800788c */ /* 0x000fe40009704070 */
[----:B------:R-:W-:-:S02]  /*1b60*/  USEL UR27, URZ, 0x10, UP1 ;  /* 0x00000010ff1b7887 */ /* 0x000fc40008800000 */
[----:B------:R-:W-:Y:S02]  /*1b70*/  USEL UR22, URZ, 0x20, UP1 ;  /* 0x00000020ff167887 */ /* 0x000fe40008800000 */
[----:B------:R-:W-:Y:S02]  /*1b80*/  UISETP.NE.AND UP1, UPT, UR48, 0x2, UPT ;  /* 0x000000023000788c */ /* 0x000fe4000bf25270 */
[----:B------:R-:W-:Y:S02]  /*1b90*/  USEL UR6, URZ, 0x40, UP0 ;  /* 0x00000040ff067887 */ /* 0x000fe40008000000 */
[----:B------:R-:W-:Y:S02]  /*1ba0*/  USEL UR4, URZ, 0x80, UP0 ;  /* 0x00000080ff047887 */ /* 0x000fe40008000000 */
[----:B------:R-:W-:Y:S02]  /*1bb0*/  UISETP.GT.U32.AND UP0, UPT, UR49, 0x1, UP1 ;  /* 0x000000013100788c */ /* 0x000fe40008f04070 */
[----:B------:R-:W-:-:S02]  /*1bc0*/  UISETP.NE.AND UP2, UPT, UR48, 0x3, UPT ;  /* 0x000000033000788c */ /* 0x000fc4000bf45270 */
[----:B------:R-:W-:Y:S02]  /*1bd0*/  USEL UR25, URZ, 0x100, UP0 ;  /* 0x00000100ff197887 */ /* 0x000fe40008000000 */
[----:B------:R-:W-:Y:S02]  /*1be0*/  USEL UR21, URZ, 0x200, UP0 ;  /* 0x00000200ff157887 */ /* 0x000fe40008000000 */
[----:B------:R-:W-:Y:S02]  /*1bf0*/  UISETP.GT.U32.AND UP0, UPT, UR49, 0x1, UP2 ;  /* 0x000000013100788c */ /* 0x000fe40009704070 */
[----:B------:R-:W-:Y:S02]  /*1c00*/  UIADD3 UR25, UPT, UPT, UR25, UR27, UR28 ;  /* 0x0000001b19197290 */ /* 0x000fe4000fffe01c */
[----:B------:R-:W-:Y:S02]  /*1c10*/  USEL UR24, URZ, 0x1000, UP0 ;  /* 0x00001000ff187887 */ /* 0x000fe40008000000 */
[----:B------:R-:W-:-:S02]  /*1c20*/  USEL UR9, URZ, 0x2000, UP0 ;  /* 0x00002000ff097887 */ /* 0x000fc40008000000 */
[----:B------:R-:W-:Y:S02]  /*1c30*/  UIADD3 UR23, UPT, UPT, UR23, UR24, UR25 ;  /* 0x0000001817177290 */ /* 0x000fe4000fffe019 */
[----:B------:R-:W-:Y:S02]  /*1c40*/  UISETP.GT.U32.AND UP1, UPT, UR8, 0x1, UP1 ;  /* 0x000000010800788c */ /* 0x000fe40008f24070 */
[----:B------:R-:W-:Y:S02]  /*1c50*/  UIADD3 UR21, UPT, UPT, UR21, UR22, UR23 ;  /* 0x0000001615157290 */ /* 0x000fe4000fffe017 */
[----:B------:R-:W-:Y:S02]  /*1c60*/  UISETP.GT.U32.AND UP0, UPT, UR8, 0x1, UP2 ;  /* 0x000000010800788c */ /* 0x000fe40009704070 */
[----:B------:R-:W-:Y:S02]  /*1c70*/  USEL UR8, URZ, 0x400, UP1 ;  /* 0x00000400ff087887 */ /* 0x000fe40008800000 */
[----:B------:R-:W-:-:S02]  /*1c80*/  UIADD3 UR9, UPT, UPT, UR7, UR9, UR21 ;  /* 0x0000000907097290 */ /* 0x000fc4000fffe015 */
[----:B------:R-:W-:Y:S02]  /*1c90*/  USEL UR7, URZ, 0x4000, UP0 ;  /* 0x00004000ff077887 */ /* 0x000fe40008000000 */
[----:B------:R-:W-:Y:S02]  /*1ca0*/  UIADD3 UR9, UPT, UPT, UR8, UR6, UR9 ;  /* 0x0000000608097290 */ /* 0x000fe4000fffe009 */
[----:B------:R-:W-:Y:S02]  /*1cb0*/  ULOP3.LUT UR6, UR49, 0xfffffffe, URZ, 0xc0, !UPT ;  /* 0xfffffffe31067892 */ /* 0x000fe4000f8ec0ff */
[----:B------:R-:W-:Y:S02]  /*1cc0*/  USEL UR8, URZ, 0x800, UP1 ;  /* 0x00000800ff087887 */ /* 0x000fe40008800000 */
[----:B------:R-:W-:Y:S02]  /*1cd0*/  UIADD3 UR5, UPT, UPT, UR5, UR7, UR9 ;  /* 0x0000000705057290 */ /* 0x000fe4000fffe009 */
[----:B------:R-:W-:-:S02]  /*1ce0*/  ULEA UR6, UR48, UR6, 0x2 ;  /* 0x0000000630067291 */ /* 0x000fc4000f8e10ff */
[----:B------:R-:W-:Y:S02]  /*1cf0*/  USEL UR7, URZ, 0x8000, UP0 ;  /* 0x00008000ff077887 */ /* 0x000fe40008000000 */
[----:B------:R-:W-:-:S03]  /*1d00*/  UIADD3 UR5, UPT, UPT, UR8, UR4, UR5 ;  /* 0x0000000408057290 */ /* 0x000fc6000fffe005 */
[----:B------:R-:W-:Y:S01]  /*1d10*/  UMOV UR4, 0x3 ;  /* 0x0000000300047882 */ /* 0x000fe20000000000 */
[----:B------:R-:W-:Y:S02]  /*1d20*/  UIADD3 UR5, UPT, UPT, UR5, UR7, URZ ;  /* 0x0000000705057290 */ /* 0x000fe4000fffe0ff */
[----:B------:R-:W-:-:S04]  /*1d30*/  USHF.L.U32 UR4, UR4, UR6, URZ ;  /* 0x0000000604047299 */ /* 0x000fc800080006ff */
[----:B------:R-:W-:Y:S02]  /*1d40*/  MOV R3, UR5 ;  /* 0x0000000500037c02 */ /* 0x000fe40008000f00 */
[----:B------:R-:W-:Y:S02]  /*1d50*/  MOV R2, UR4 ;  /* 0x0000000400027c02 */ /* 0x000fe40008000f00 */
.L_x_18:
[----:B------:R-:W-:Y:S05]  /*1d60*/  BRA.U !UP6, `(.L_x_19) ;  /* 0x000000010eb87547 */ /* 0x000fea000b800000 */
[----:B------:R-:W1:Y:S01]  /*1d70*/  LDCU.128 UR4, c[0x0][0xb10] ;  /* 0x00016200ff0477ac */ /* 0x000e620008000c00 */
[----:B------:R-:W2:Y:S01]  /*1d80*/  LDCU UR23, c[0x0][0x370] ;  /* 0x00006e00ff1777ac */ /* 0x000ea20008000800 */
[----:B------:R-:W3:Y:S01]  /*1d90*/  LDCU UR22, c[0x0][0x374] ;  /* 0x00006e80ff1677ac */ /* 0x000ee20008000800 */
[----:B------:R-:W4:Y:S01]  /*1da0*/  LDCU UR50, c[0x0][0xb0c] ;  /* 0x00016180ff3277ac */ /* 0x000f220008000800 */
[----:B------:R-:W2:Y:S01]  /*1db0*/  LDCU UR21, c[0x0][0xb20] ;  /* 0x00016400ff1577ac */ /* 0x000ea20008000800 */
[----:B------:R-:W2:Y:S01]  /*1dc0*/  LDCU.64 UR8, c[0x0][0xb28] ;  /* 0x00016500ff0877ac */ /* 0x000ea20008000a00 */
[----:B-1----:R-:W-:Y:S02]  /*1dd0*/  UISETP.NE.AND UP0, UPT, UR6, 0x1, UPT ;  /* 0x000000010600788c */ /* 0x002fe4000bf05270 */
[----:B---3--:R-:W-:Y:S02]  /*1de0*/  UIMAD.WIDE.U32 UR28, UR22, UR7, URZ ;  /* 0x00000007161c72a5 */ /* 0x008fe4000f8e00ff */
[----:B------:R-:W-:-:S02]  /*1df0*/  UISETP.NE.AND UP2, UPT, UR20, 0x1, UPT ;  /* 0x000000011400788c */ /* 0x000fc4000bf45270 */
[----:B----4-:R-:W-:Y:S02]  /*1e00*/  UISETP.NE.AND UP1, UPT, UR50, 0x1, UPT ;  /* 0x000000013200788c */ /* 0x010fe4000bf25270 */
[----:B------:R-:W-:Y:S02]  /*1e10*/  UIMAD.WIDE.U32 UR32, UR51, UR7, URZ ;  /* 0x00000007332072a5 */ /* 0x000fe4000f8e00ff */
[----:B--2---:R-:W-:Y:S01]  /*1e20*/  UIMAD.WIDE.U32 UR24, UR23, UR4, URZ ;  /* 0x00000004171872a5 */ /* 0x004fe2000f8e00ff */
[----:B------:R-:W-:Y:S01]  /*1e30*/  UMOV UR7, UR29 ;  /* 0x0000001d00077c82 */ /* 0x000fe20008000000 */
[----:B------:R-:W-:Y:S02]  /*1e40*/  UIMAD.WIDE.U32 UR28, UR10, UR4, URZ ;  /* 0x000000040a1c72a5 */ /* 0x000fe4000f8e00ff */
[----:B------:R-:W-:-:S03]  /*1e50*/  @UP0 USHF.R.U32.HI UR22, URZ, UR21, UR7 ;  /* 0x00000015ff160299 */ /* 0x000fc60008011607 */
[----:B------:R-:W-:Y:S02]  /*1e60*/  @UP1 USHF.R.U32.HI UR23, URZ, UR5, UR25 ;  /* 0x00000005ff171299 */ /* 0x000fe40008011619 */
[----:B------:R-:W-:Y:S02]  /*1e70*/  UIMAD.WIDE.U32 UR24, UR22, UR8, URZ ;  /* 0x00000008161872a5 */ /* 0x000fe4000f8e00ff */
[----:B------:R-:W-:Y:S02]  /*1e80*/  USHF.R.U32.HI UR33, URZ, UR21, UR33 ;  /* 0x00000015ff217299 */ /* 0x000fe40008011621 */
[----:B------:R-:W-:Y:S02]  /*1e90*/  UIMAD.WIDE.U32 UR34, UR23, UR8, URZ ;  /* 0x00000008172272a5 */ /* 0x000fe4000f8e00ff */
[----:B------:R-:W-:Y:S02]  /*1ea0*/  @UP2 USHF.R.U32.HI UR22, URZ, UR9, UR25 ;  /* 0x00000009ff162299 */ /* 0x000fe40008011619 */
[----:B------:R-:W-:-:S02]  /*1eb0*/  USHF.R.U32.HI UR29, URZ, UR5, UR29 ;  /* 0x00000005ff1d7299 */ /* 0x000fc4000801161d */
[----:B------:R-:W-:Y:S02]  /*1ec0*/  USEL UR33, UR51, UR33, !UP0 ;  /* 0x0000002133217287 */ /* 0x000fe4000c000000 */
[----:B------:R-:W-:Y:S02]  /*1ed0*/  @UP2 USHF.R.U32.HI UR23, URZ, UR9, UR35 ;  /* 0x00000009ff172299 */ /* 0x000fe40008011623 */
[----:B------:R-:W-:Y:S02]  /*1ee0*/  UIMAD UR22, UR22, UR20, URZ ;  /* 0x00000014161672a4 */ /* 0x000fe4000f8e02ff */
[----:B------:R-:W-:Y:S02]  /*1ef0*/  USEL UR29, UR10, UR29, !UP1 ;  /* 0x0000001d0a1d7287 */ /* 0x000fe4000c800000 */
[----:B------:R-:W-:Y:S02]  /*1f00*/  UIMAD UR4, UR23, UR20, URZ ;  /* 0x00000014170472a4 */ /* 0x000fe4000f8e02ff */
[----:B------:R-:W-:-:S02]  /*1f10*/  UISETP.GE.AND UP0, UPT, UR33, UR22, UPT ;  /* 0x000000162100728c */ /* 0x000fc4000bf06270 */
[----:B------:R-:W-:Y:S02]  /*1f20*/  UIMAD.WIDE.U32 UR34, UR33, UR8, URZ ;  /* 0x00000008212272a5 */ /* 0x000fe4000f8e00ff */
[----:B------:R-:W-:Y:S02]  /*1f30*/  UISETP.GE.OR UP0, UPT, UR29, UR4, UP0 ;  /* 0x000000041d00728c */ /* 0x000fe40008706670 */
[----:B------:R-:W-:Y:S02]  /*1f40*/  USHF.R.U32.HI UR4, URZ, UR9, UR35 ;  /* 0x00000009ff047299 */ /* 0x000fe40008011623 */
[----:B------:R-:W-:Y:S02]  /*1f50*/  UIMAD.WIDE.U32 UR24, UR29, UR8, URZ ;  /* 0x000000081d1872a5 */ /* 0x000fe4000f8e00ff */
[----:B------:R-:W-:Y:S02]  /*1f60*/  USEL UR4, UR33, UR4, !UP2 ;  /* 0x0000000421047287 */ /* 0x000fe4000d000000 */
[----:B------:R-:W-:-:S02]  /*1f70*/  UIADD3 UR5, UPT, UPT, -UR33, URZ, URZ ;  /* 0x000000ff21057290 */ /* 0x000fc4000fffe1ff */
[----:B------:R-:W-:Y:S02]  /*1f80*/  UIADD3 UR8, UPT, UPT, -UR4, URZ, URZ ;  /* 0x000000ff04087290 */ /* 0x000fe4000fffe1ff */
[----:B------:R-:W-:Y:S02]  /*1f90*/  @!UP0 USHF.R.U32.HI UR9, URZ, UR9, UR25 ;  /* 0x00000009ff098299 */ /* 0x000fe40008011619 */
[----:B------:R-:W-:Y:S02]  /*1fa0*/  UIMAD UR8, UR20, UR8, UR33 ;  /* 0x00000008140872a4 */ /* 0x000fe4000f8e0221 */
[----:B------:R-:W-:Y:S02]  /*1fb0*/  @!UP0 USEL UR9, UR29, UR9, !UP2 ;  /* 0x000000091d098287 */ /* 0x000fe4000d000000 */
[----:B------:R-:W-:Y:S02]  /*1fc0*/  UIADD3 UR7, UPT, UPT, -UR29, URZ, URZ ;  /* 0x000000ff1d077290 */ /* 0x000fe4000fffe1ff */
[----:B------:R-:W-:-:S02]  /*1fd0*/  @!UP0 UIMAD UR8, UR8, UR23, UR9 ;  /* 0x00000017080882a4 */ /* 0x000fc4000f8e0209 */
[----:B------:R-:W-:Y:S02]  /*1fe0*/  @!UP0 UIADD3 UR4, UPT, UPT, UR4, -UR9, URZ ;  /* 0x8000000904048290 */ /* 0x000fe4000fffe0ff */
[----:B------:R-:W-:Y:S02]  /*1ff0*/  UIMAD UR5, UR6, UR5, UR51 ;  /* 0x00000005060572a4 */ /* 0x000fe4000f8e0233 */
[----:B------:R-:W-:Y:S02]  /*2000*/  @!UP0 UIMAD UR33, UR4, UR20, UR29 ;  /* 0x00000014042182a4 */ /* 0x000fe4000f8e021d */
[----:B------:R-:W-:Y:S01]  /*2010*/  UIMAD UR7, UR50, UR7, UR10 ;  /* 0x00000007320772a4 */ /* 0x000fe2000f8e020a */
[----:B------:R-:W-:Y:S01]  /*2020*/  @!UP0 UMOV UR29, UR8 ;  /* 0x00000008001d8c82 */ /* 0x000fe20008000000 */
[----:B------:R-:W-:Y:S02]  /*2030*/  UIMAD UR51, UR33, UR6, UR5 ;  /* 0x00000006213372a4 */ /* 0x000fe4000f8e0205 */
[----:B------:R-:W-:-:S12]  /*2040*/  UIMAD UR50, UR29, UR50, UR7 ;  /* 0x000000321d3272a4 */ /* 0x000fd8000f8e0207 */
.L_x_19:
[----:B------:R-:W-:-:S09]  /*2050*/  UISETP.NE.AND UP0, UPT, UR19, 0x1, UPT ;  /* 0x000000011300788c */ /* 0x000fd2000bf05270 */
[----:B------:R-:W-:Y:S05]  /*2060*/  BRA.U UP0, `(.L_x_20) ;  /* 0x0000000100407547 */ /* 0x000fea000b800000 */
[----:B------:R-:W1:Y:S01]  /*2070*/  LDCU.128 UR4, c[0x0][0xb10] ;  /* 0x00016200ff0477ac */ /* 0x000e620008000c00 */
[----:B------:R-:W2:Y:S01]  /*2080*/  LDCU UR9, c[0x0][0xb0c] ;  /* 0x00016180ff0977ac */ /* 0x000ea20008000800 */
[----:B------:R-:W3:Y:S01]  /*2090*/  LDCU UR8, c[0x0][0xb20] ;  /* 0x00016400ff0877ac */ /* 0x000ee20008000800 */
[----:B-1----:R-:W-:Y:S02]  /*20a0*/  UIMAD.WIDE.U32 UR22, UR50, UR4, URZ ;  /* 0x00000004321672a5 */ /* 0x002fe4000f8e00ff */
[----:B------:R-:W-:Y:S02]  /*20b0*/  UIMAD.WIDE.U32 UR20, UR51, UR7, URZ ;  /* 0x00000007331472a5 */ /* 0x000fe4000f8e00ff */
[----:B--2---:R-:W-:Y:S02]  /*20c0*/  UISETP.NE.AND UP1, UPT, UR9, 0x1, UPT ;  /* 0x000000010900788c */ /* 0x004fe4000bf25270 */
[----:B------:R-:W-:Y:S01]  /*20d0*/  UISETP.NE.AND UP0, UPT, UR6, 0x1, UPT ;  /* 0x000000010600788c */ /* 0x000fe2000bf05270 */
[----:B------:R-:W-:Y:S01]  /*20e0*/  UMOV UR7, UR23 ;  /* 0x0000001700077c82 */ /* 0x000fe20008000000 */
[----:B---3--:R-:W-:-:S02]  /*20f0*/  USHF.R.U32.HI UR8, URZ, UR8, UR21 ;  /* 0x00000008ff087299 */ /* 0x008fc40008011615 */
[----:B------:R-:W-:Y:S02]  /*2100*/  USHF.R.U32.HI UR5, URZ, UR5, UR7 ;  /* 0x00000005ff057299 */ /* 0x000fe40008011607 */
[----:B------:R-:W-:Y:S02]  /*2110*/  USEL UR8, UR51, UR8, !UP0 ;  /* 0x0000000833087287 */ /* 0x000fe4000c000000 */
[----:B------:R-:W-:-:S04]  /*2120*/  USEL UR5, UR50, UR5, !UP1 ;  /* 0x0000000532057287 */ /* 0x000fc8000c800000 */
[----:B------:R-:W-:Y:S02]  /*2130*/  UIADD3 UR4, UPT, UPT, -UR8, UR5, URZ ;  /* 0x0000000508047290 */ /* 0x000fe4000fffe1ff */
[----:B------:R-:W-:Y:S02]  /*2140*/  UIADD3 UR5, UPT, UPT, UR8, -UR5, URZ ;  /* 0x8000000508057290 */ /* 0x000fe4000fffe0ff */
[----:B------:R-:W-:Y:S02]  /*2150*/  UIMAD UR51, UR4, UR6, UR51 ;  /* 0x00000006043372a4 */ /* 0x000fe4000f8e0233 */
[----:B------:R-:W-:-:S12]  /*2160*/  UIMAD UR50, UR5, UR9, UR50 ;  /* 0x00000009053272a4 */ /* 0x000fd8000f8e0232 */
.L_x_20:
[----:B------:R-:W-:-:S09]  /*2170*/  UISETP.EQ.U32.AND UP0, UPT, UR12, 0x1, UPT ;  /* 0x000000010c00788c */ /* 0x000fd2000bf02070 */
[----:B------:R-:W-:Y:S05]  /*2180*/  BRA.U !UP0, `(.L_x_21) ;  /* 0x00000001080c7547 */ /* 0x000fea000b800000 */
[----:B------:R-:W-:Y:S01]  /*2190*/  UCGABAR_WAIT ;  /* 0x0000000000007dc7 */ /* 0x000fe20008000000 */
[----:B------:R-:W-:Y:S01]  /*21a0*/  CCTL.IVALL ;  /* 0x00000000ff00798f */ /* 0x000fe20002000000 */
[----:B------:R-:W-:Y:S05]  /*21b0*/  BRA `(.L_x_22) ;  /* 0x0000000000047947 */ /* 0x000fea0003800000 */
.L_x_21:
[----:B------:R-:W-:Y:S06]  /*21c0*/  BAR.SYNC.DEFER_BLOCKING 0x0 ;  /* 0x0000000000007b1d */ /* 0x000fec0000010000 */
.L_x_22:
[----:B------:R-:W-:Y:S05]  /*21d0*/  BRA.U UP5, `(.L_x_23) ;  /* 0x00000039054c7547 */ /* 0x000fea000b800000 */
[----:B------:R-:W1:Y:S01]  /*21e0*/  LDCU UR6, c[0x0][0x38c] ;  /* 0x00007180ff0677ac */ /* 0x000e620008000800 */
[----:B------:R-:W-:Y:S01]  /*21f0*/  PLOP3.LUT P1, PT, PT, PT, UP3, 0x80, 0x8 ;  /* 0x000000000008781c */ /* 0x000fe20003f2f038 */
[----:B------:R-:W-:Y:S01]  /*2200*/  IMAD.MOV.U32 R12, RZ, RZ, 0x1 ;  /* 0x00000001ff0c7424 */ /* 0x000fe200078e00ff */
[----:B------:R-:W-:Y:S01]  /*2210*/  ISETP.NE.AND P2, PT, R0, RZ, P3 ;  /* 0x000000ff0000720c */ /* 0x000fe20001f45270 */
[----:B------:R-:W-:Y:S01]  /*2220*/  USHF.L.U32 UR5, UR10, 0x5, URZ ;  /* 0x000000050a057899 */ /* 0x000fe200080006ff */
[----:B------:R-:W-:Y:S01]  /*2230*/  PLOP3.LUT P1, PT, P1, PT, PT, 0x8, 0x80 ;  /* 0x000000000080781c */ /* 0x000fe20000f2e170 */
[----:B------:R-:W-:Y:S01]  /*2240*/  USHF.L.U32 UR4, UR10, 0x6, URZ ;  /* 0x000000060a047899 */ /* 0x000fe200080006ff */
[----:B------:R-:W-:Y:S01]  /*2250*/  CS2R R10, SRZ ;  /* 0x00000000000a7805 */ /* 0x000fe2000001ff00 */
[----:B------:R-:W-:Y:S01]  /*2260*/  UMOV UR17, 0x400 ;  /* 0x0000040000117882 */ /* 0x000fe20000000000 */
[----:B------:R-:W-:Y:S01]  /*2270*/  UISETP.NE.AND UP1, UPT, UR11, URZ, UPT ;  /* 0x000000ff0b00728c */ /* 0x000fe2000bf25270 */
[----:B------:R-:W-:Y:S01]  /*2280*/  IMAD.MOV.U32 R9, RZ, RZ, RZ ;  /* 0x000000ffff097224 */ /* 0x000fe200078e00ff */
[----:B------:R-:W-:Y:S01]  /*2290*/  ULEA UR17, UR54, UR17, 0x18 ;  /* 0x0000001136117291 */ /* 0x000fe2000f8ec0ff */
[----:B------:R-:W-:Y:S01]  /*22a0*/  IMAD.MOV.U32 R8, RZ, RZ, 0x1 ;  /* 0x00000001ff087424 */ /* 0x000fe200078e00ff */
[----:B------:R-:W-:-:S02]  /*22b0*/  ULOP3.LUT UR5, UR5, 0x20, URZ, 0xc0, !UPT ;  /* 0x0000002005057892 */ /* 0x000fc4000f8ec0ff */
[----:B------:R-:W-:Y:S01]  /*22c0*/  ULOP3.LUT UR4, UR4, 0x40, URZ, 0xc0, !UPT ;  /* 0x0000004004047892 */ /* 0x000fe2000f8ec0ff */
[----:B------:R-:W2:Y:S01]  /*22d0*/  LDCU UR19, c[0x0][0x370] ;  /* 0x00006e00ff1377ac */ /* 0x000ea20008000800 */
[----:B-1----:R-:W-:Y:S02]  /*22e0*/  UIADD3 UR7, UPT, UPT, UR6, 0x1f, URZ ;  /* 0x0000001f06077890 */ /* 0x002fe4000fffe0ff */
[----:B------:R-:W-:Y:S02]  /*22f0*/  UIADD3 UR20, UPT, UPT, UR6, 0x3e, URZ ;  /* 0x0000003e06147890 */ /* 0x000fe4000fffe0ff */
[----:B------:R-:W-:Y:S02]  /*2300*/  USHF.R.S32.HI UR21, URZ, 0x1f, UR7 ;  /* 0x0000001fff157899 */ /* 0x000fe40008011407 */
[----:B------:R-:W-:Y:S02]  /*2310*/  UIADD3 UR6, UPT, UPT, UR6, -0x1, URZ ;  /* 0xffffffff06067890 */ /* 0x000fe4000fffe0ff */
[----:B------:R-:W-:-:S02]  /*2320*/  ULEA.HI UR21, UR21, UR7, URZ, 0x5 ;  /* 0x0000000715157291 */ /* 0x000fc4000f8f28ff */
[----:B------:R-:W-:Y:S02]  /*2330*/  UISETP.GE.U32.AND UP2, UPT, UR6, -0x3f, UPT ;  /* 0xffffffc10600788c */ /* 0x000fe4000bf46070 */
[----:B------:R-:W-:Y:S01]  /*2340*/  USHF.R.S32.HI UR21, URZ, 0x5, UR21 ;  /* 0x00000005ff157899 */ /* 0x000fe20008011415 */
[----:B------:R-:W1:Y:S03]  /*2350*/  LDCU.64 UR22, c[0x0][0x348] ;  /* 0x00006900ff1677ac */ /* 0x000e660008000a00 */
[----:B------:R-:W-:Y:S01]  /*2360*/  UISETP.LT.U32.AND UP0, UPT, UR21, 0x48, UPT ;  /* 0x000000481500788c */ /* 0x000fe2000bf01070 */
[----:B------:R-:W3:Y:S03]  /*2370*/  LDCU UR18, c[0x0][0x374] ;  /* 0x00006e80ff1277ac */ /* 0x000ee60008000800 */
[----:B------:R-:W-:-:S02]  /*2380*/  USEL UR41, UR21, 0x48, UP0 ;  /* 0x0000004815297887 */ /* 0x000fc40008000000 */
[----:B------:R-:W-:Y:S02]  /*2390*/  USEL UR26, UR26, 0x2, UP1 ;  /* 0x000000021a1a7887 */ /* 0x000fe40008800000 */
[----:B------:R-:W-:Y:S02]  /*23a0*/  UIADD3 UR25, UPT, UPT, UR41, -0x1, URZ ;  /* 0xffffffff29197890 */ /* 0x000fe4000fffe0ff */
[----:B------:R-:W-:Y:S02]  /*23b0*/  @UP2 UIADD3 UR25, UPT, UPT, UR41, URZ, URZ ;  /* 0x000000ff29192290 */ /* 0x000fe4000fffe0ff */
[----:B------:R-:W-:Y:S02]  /*23c0*/  UIADD3 UR40, UPT, UPT, UR17, 0x2800, UR16 ;  /* 0x0000280011287890 */ /* 0x000fe4000fffe010 */
[----:B------:R-:W-:Y:S02]  /*23d0*/  UIADD3 UR24, UPT, UPT, UR25, 0x1, URZ ;  /* 0x0000000119187890 */ /* 0x000fe4000fffe0ff */
[----:B------:R-:W-:-:S02]  /*23e0*/  UIADD3 UR39, UPT, UPT, UR17, 0x26800, UR15 ;  /* 0x0002680011277890 */ /* 0x000fc4000fffe00f */
[----:B------:R-:W-:Y:S02]  /*23f0*/  ULEA UR31, UR31, UR5, 0x4 ;  /* 0x000000051f1f7291 */ /* 0x000fe4000f8e20ff */
[----:B------:R-:W-:Y:S02]  /*2400*/  ULEA UR30, UR30, UR4, 0x4 ;  /* 0x000000041e1e7291 */ /* 0x000fe4000f8e20ff */
[----:B------:R-:W-:Y:S02]  /*2410*/  UIADD3 UR38, UPT, UPT, UR21, -UR41, URZ ;  /* 0x8000002915267290 */ /* 0x000fe4000fffe0ff */
[----:B------:R-:W-:Y:S01]  /*2420*/  UIADD3 UR25, UPT, UPT, -UR25, URZ, URZ ;  /* 0x000000ff19197290 */ /* 0x000fe2000fffe1ff */
[----:B-123--:R-:W-:-:S11]  /*2430*/  UMOV UR29, URZ ;  /* 0x000000ff001d7c82 */ /* 0x00efd60008000000 */
.L_x_43:
[----:B------:R-:W-:-:S09]  /*2440*/  UISETP.NE.AND UP0, UPT, UR54, URZ, UPT ;  /* 0x000000ff3600728c */ /* 0x000fd2000bf05270 */
[----:B------:R-:W-:Y:S05]  /*2450*/  BRA.U UP0, `(.L_x_24) ;  /* 0x0000000100287547 */ /* 0x000fea000b800000 */
[----:B------:R-:W-:Y:S02]  /*2460*/  LEA R0, R9, UR17, 0x3 ;  /* 0x0000001109007c11 */ /* 0x000fe4000f8e18ff */
[----:B------:R-:W-:-:S04]  /*2470*/  SHF.L.U32 R2, R8, 0x1f, RZ ;  /* 0x0000001f08027819 */ /* 0x000fc800000006ff */
[----:B------:R-:W1:Y:S02]  /*2480*/  SYNCS.PHASECHK.TRANS64.TRYWAIT P0, [R0+URZ+0x510], R2 ;  /* 0x00051002000075a7 */ /* 0x000e6400080011ff */
[----:B-1----:R-:W-:Y:S05]  /*2490*/  @!P0 BRA `(.L_x_25) ;  /* 0x0000007400ac8947 */ /* 0x002fea0003800000 */
.L_x_182:
[----:B------:R-:W-:Y:S01]  /*24a0*/  VIADD R9, R9, 0x1 ;  /* 0x0000000109097836 */ /* 0x000fe20000000000 */
[----:B------:R1:W-:Y:S04]  /*24b0*/  SYNCS.ARRIVE.TRANS64.A1T0 RZ, [R0+URZ+0x500], RZ ;  /* 0x000500ff00ff79a7 */ /* 0x0003e800081000ff */
[----:B------:R-:W-:-:S04]  /*24c0*/  ISETP.NE.AND P0, PT, R9, 0x2, PT ;  /* 0x000000020900780c */ /* 0x000fc80003f05270 */
[----:B------:R-:W-:Y:S02]  /*24d0*/  SEL R9, R9, RZ, P0 ;  /* 0x000000ff09097207 */ /* 0x000fe40000000000 */
[----:B-1----:R-:W-:-:S04]  /*24e0*/  SEL R0, RZ, 0x1, P0 ;  /* 0x00000001ff007807 */ /* 0x002fc80000000000 */
[----:B------:R-:W-:-:S07]  /*24f0*/  LOP3.LUT R8, R8, R0, RZ, 0x3c, !PT ;  /* 0x0000000008087212 */ /* 0x000fce00078e3cff */
.L_x_24:
[----:B------:R-:W-:Y:S01]  /*2500*/  UISETP.GE.U32.AND UP0, UPT, UR20, 0x3f, UPT ;  /* 0x0000003f1400788c */ /* 0x000fe2000bf06070 */
[----:B------:R-:W-:Y:S01]  /*2510*/  SHF.L.U32 R0, R12, 0x1f, RZ ;  /* 0x0000001f0c007819 */ /* 0x000fe200000006ff */
[----:B------:R-:W-:Y:S02]  /*2520*/  ULEA.HI UR35, UR50, UR50, URZ, 0x1 ;  /* 0x0000003232237291 */ /* 0x000fe4000f8f08ff */
[----:B------:R-:W-:Y:S02]  /*2530*/  ULEA UR4, UR29, UR17, 0x3 ;  /* 0x000000111d047291 */ /* 0x000fe4000f8e18ff */
[----:B------:R-:W-:Y:S02]  /*2540*/  USHF.L.U32 UR35, UR35, 0x6, URZ ;  /* 0x0000000623237899 */ /* 0x000fe400080006ff */
[----:B------:R-:W-:Y:S02]  /*2550*/  ULEA UR11, UR51, UR31, 0x6 ;  /* 0x0000001f330b7291 */ /* 0x000fe4000f8e30ff */
[----:B------:R-:W-:-:S03]  /*2560*/  ULOP3.LUT UR35, UR35, 0xffffff80, URZ, 0xc0, !UPT ;  /* 0xffffff8023237892 */ /* 0x000fc6000f8ec0ff */
[----:B------:R1:W2:Y:S01]  /*2570*/  SYNCS.PHASECHK.TRANS64.TRYWAIT P0, [UR4+0x240], R0 ;  /* 0x00024000ff0075a7 */ /* 0x0002a20008001104 */
[----:B------:R-:W-:Y:S01]  /*2580*/  UIADD3 UR35, UPT, UPT, UR30, UR35, URZ ;  /* 0x000000231e237290 */ /* 0x000fe2000fffe0ff */
[----:B------:R-:W-:Y:S01]  /*2590*/  UMOV UR4, URZ ;  /* 0x000000ff00047c82 */ /* 0x000fe20008000000 */
[----:B------:R-:W-:Y:S10]  /*25a0*/  BRA.U !UP0, `(.L_x_26) ;  /* 0x0000000108c87547 */ /* 0x000ff4000b800000 */
[----:B------:R-:W-:Y:S01]  /*25b0*/  UMOV UR5, UR25 ;  /* 0x0000001900057c82 */ /* 0x000fe20008000000 */
[----:B------:R-:W-:Y:S01]  /*25c0*/  UMOV UR50, UR29 ;  /* 0x0000001d00327c82 */ /* 0x000fe20008000000 */
[----:B------:R-:W-:-:S05]  /*25d0*/  UMOV UR34, URZ ;  /* 0x000000ff00227c82 */ /* 0x000fca0008000000 */
.L_x_32:
[----:B------:R-:W-:Y:S01]  /*25e0*/  ULEA UR33, UR50, UR17, 0x3 ;  /* 0x0000001132217291 */ /* 0x000fe2000f8e18ff */
[----:B--2---:R-:W-:Y:S01]  /*25f0*/  @P3 MOV R2, 0x1800 ;  /* 0x0000180000023802 */ /* 0x004fe20000000f00 */
[----:B--234-:R-:W-:Y:S10]  /*2600*/  @P0 BRA `(.L_x_27) ;  /* 0x00000000000c0947 */ /* 0x01cff40003800000 */
[----:B------:R-:W-:-:S04]  /*2610*/  SHF.L.U32 R3, R12, 0x1f, RZ ;  /* 0x0000001f0c037819 */ /* 0x000fc800000006ff */
[----:B------:R-:W2:Y:S02]  /*2620*/  SYNCS.PHASECHK.TRANS64.TRYWAIT P0, [UR33+0x240], R3 ;  /* 0x00024003ff0075a7 */ /* 0x000ea40008001121 */
[----:B--2---:R-:W-:Y:S05]  /*2630*/  @!P0 BRA `(.L_x_28) ;  /* 0x0000007400588947 */ /* 0x004fea0003800000 */
.L_x_27:
[----:B------:R2:W-:Y:S01]  /*2640*/  @P3 SYNCS.ARRIVE.TRANS64 RZ, [UR33], R2 ;  /* 0x00000002ffff39a7 */ /* 0x0005e20008000021 */
[----:B------:R-:W-:Y:S02]  /*2650*/  ULOP3.LUT UR4, UR26, 0x2, URZ, 0xfc, !UPT ;  /* 0x000000021a047892 */ /* 0x000fe4000f8efcff */
[----:B------:R-:W-:Y:S02]  /*2660*/  UIADD3 UR5, UPT, UPT, UR5, 0x1, URZ ;  /* 0x0000000105057890 */ /* 0x000fe4000fffe0ff */
[----:B------:R-:W-:Y:S02]  /*2670*/  UISETP.NE.AND UP0, UPT, UR4, 0x2, UPT ;  /* 0x000000020400788c */ /* 0x000fe4000bf05270 */
[----:B------:R-:W-:-:S07]  /*2680*/  UISETP.NE.AND UP2, UPT, UR5, 0x1, UPT ;  /* 0x000000010500788c */ /* 0x000fce000bf45270 */
[----:B------:R-:W-:Y:S05]  /*2690*/  BRA.U UP0, `(.L_x_29) ;  /* 0x0000000100047547 */ /* 0x000fea000b800000 */
[----:B------:R-:W-:Y:S05]  /*26a0*/  BPT.TRAP 0x1 ;  /* 0x000000040000795c */ /* 0x000fea0000300000 */
.L_x_29:
[----:B------:R-:W-:Y:S04]  /*26b0*/  BSSY.RECONVERGENT B0, `(.L_x_30) ;  /* 0x0000003000007945 */ /* 0x000fe80003800200 */
[----:B------:R-:W-:Y:S05]  /*26c0*/  @!P2 BRA `(.L_x_31) ;  /* 0x000000000004a947 */ /* 0x000fea0003800000 */
[----:B------:R-:W-:Y:S05]  /*26d0*/  BPT.TRAP 0x1 ;  /* 0x000000040000795c */ /* 0x000fea0000300000 */
.L_x_31:
[----:B------:R-:W-:Y:S05]  /*26e0*/  BSYNC.RECONVERGENT B0 ;  /* 0x0000000000007941 */ /* 0x000fea0003800200 */
.L_x_30:
[----:B------:R-:W-:Y:S02]  /*26f0*/  UIADD3 UR29, UPT, UPT, UR50, 0x1, URZ ;  /* 0x00000001321d7890 */ /* 0x000fe4000fffe0ff */
[----:B------:R-:W-:Y:S02]  /*2700*/  ULEA UR32, UR50, UR16, 0xb ;  /* 0x0000001032207291 */ /* 0x000fe4000f8e58ff */
[----:B------:R-:W-:Y:S02]  /*2710*/  UISETP.NE.AND UP0, UPT, UR29, 0x48, UPT ;  /* 0x000000481d00788c */ /* 0x000fe4000bf05270 */
[----:B------:R-:W-:Y:S02]  /*2720*/  UIADD3 UR46, UP1, UPT, UR22, 0x80, URZ ;  /* 0x00000080162e7890 */ /* 0x000fe4000ff3e0ff */
[----:B------:R-:W-:Y:S02]  /*2730*/  USEL UR6, URZ, 0x1, UP0 ;  /* 0x00000001ff067887 */ /* 0x000fe40008000000 */
[----:B------:R-:W-:-:S02]  /*2740*/  USEL UR29, UR29, URZ, UP0 ;  /* 0x000000ff1d1d7287 */ /* 0x000fc40008000000 */
[----:B------:R-:W-:Y:S02]  /*2750*/  ULEA UR8, UR50, UR15, 0xa ;  /* 0x0000000f32087291 */ /* 0x000fe4000f8e50ff */
[----:B------:R-:W-:Y:S01]  /*2760*/  UIADD3 UR44, UP0, UPT, UR22, 0x180, URZ ;  /* 0x00000180162c7890 */ /* 0x000fe2000ff1e0ff */
[----:B------:R-:W-:Y:S01]  /*2770*/  LOP3.LUT R12, R12, UR6, RZ, 0x3c, !PT ;  /* 0x000000060c0c7c12 */ /* 0x000fe2000f8e3cff */
[----:B------:R-:W-:Y:S02]  /*2780*/  ULEA UR4, UR29, UR17, 0x3 ;  /* 0x000000111d047291 */ /* 0x000fe4000f8e18ff */
[----:B------:R-:W-:Y:S01]  /*2790*/  ULOP3.LUT UR33, UR33, 0xfefffff8, URZ, 0xc0, !UPT ;  /* 0xfefffff821217892 */ /* 0x000fe2000f8ec0ff */
[----:B-1----:R-:W-:Y:S01]  /*27a0*/  SHF.L.U32 R0, R12, 0x1f, RZ ;  /* 0x0000001f0c007819 */ /* 0x002fe200000006ff */
[----:B------:R-:W-:Y:S02]  /*27b0*/  UIADD3.X UR47, UPT, UPT, URZ, UR23, URZ, UP1, !UPT ;  /* 0x00000017ff2f7290 */ /* 0x000fe40008ffe4ff */
[----:B------:R-:W-:-:S02]  /*27c0*/  UIADD3 UR32, UPT, UPT, UR17, 0x2800, UR32 ;  /* 0x0000280011207890 */ /* 0x000fc4000fffe020 */
[----:B------:R-:W-:Y:S01]  /*27d0*/  UPRMT UR7, URZ, 0x5410, UR14 ;  /* 0x00005410ff077896 */ /* 0x000fe2000800000e */
[----:B------:R3:W4:Y:S01]  /*27e0*/  SYNCS.PHASECHK.TRANS64.TRYWAIT P0, [UR4+0x240], R0 ;  /* 0x00024000ff0075a7 */ /* 0x0007220008001104 */
[----:B------:R-:W-:Y:S02]  /*27f0*/  UIADD3 UR8, UPT, UPT, UR17, 0x26800, UR8 ;  /* 0x0002680011087890 */ /* 0x000fe4000fffe008 */
[----:B------:R-:W-:Y:S02]  /*2800*/  UIADD3.X UR45, UPT, UPT, URZ, UR23, URZ, UP0, !UPT ;  /* 0x00000017ff2d7290 */ /* 0x000fe400087fe4ff */
[----:B------:R-:W-:Y:S01]  /*2810*/  UPRMT UR6, URZ, 0x5410, UR13 ;  /* 0x00005410ff067896 */ /* 0x000fe2000800000d */
[----:B------:R-:W-:Y:S01]  /*2820*/  UMOV UR42, 0x0 ;  /* 0x00000000002a7882 */ /* 0x000fe20000000000 */
[----:B------:R-:W-:Y:S01]  /*2830*/  UMOV UR43, 0x10000000 ;  /* 0x10000000002b7882 */ /* 0x000fe20000000000 */
[----:B------:R-:W-:Y:S01]  /*2840*/  UMOV UR10, UR34 ;  /* 0x00000022000a7c82 */ /* 0x000fe20008000000 */
[----:B------:R-:W-:Y:S01]  /*2850*/  UMOV UR12, UR36 ;  /* 0x00000024000c7c82 */ /* 0x000fe20008000000 */
[----:B------:R-:W-:Y:S01]  /*2860*/  UMOV UR9, UR33 ;  /* 0x0000002100097c82 */ /* 0x000fe20008000000 */
[----:B------:R1:W-:Y:S01]  /*2870*/  UTMALDG.3D.MULTICAST.2CTA [UR32], [UR46], UR7, desc[UR42] ;  /* 0x00002a202e0073b4 */ /* 0x0003e20008211807 */
[----:B------:R-:W-:Y:S01]  /*2880*/  UMOV UR4, UR24 ;  /* 0x0000001800047c82 */ /* 0x000fe20008000000 */
[----:B------:R-:W-:Y:S01]  /*2890*/  UMOV UR50, UR29 ;  /* 0x0000001d00327c82 */ /* 0x000fe20008000000 */
[----:B------:R3:W-:Y:S01]  /*28a0*/  UTMALDG.3D.MULTICAST.2CTA [UR8], [UR44], UR6, desc[UR42] ;  /* 0x00002a082c0073b4 */ /* 0x0007e20008211806 */
[----:B-1----:R-:W-:Y:S01]  /*28b0*/  UIADD3 UR34, UPT, UPT, UR34, 0x20, URZ ;  /* 0x0000002022227890 */ /* 0x002fe2000fffe0ff */
[----:B------:R-:W-:Y:S11]  /*28c0*/  BRA.U UP2, `(.L_x_32) ;  /* 0xfffffffd02447547 */ /* 0x000ff6000b83ffff */
.L_x_26:
[----:B------:R-:W-:Y:S01]  /*28d0*/  ULEA UR5, UR29, UR17, 0x3 ;  /* 0x000000111d057291 */ /* 0x000fe2000f8e18ff */
[----:B-1-3--:R-:W-:Y:S01]  /*28e0*/  SHF.L.U32 R0, R12, 0x1f, RZ ;  /* 0x0000001f0c007819 */ /* 0x00afe200000006ff */
[----:B------:R-:W-:Y:S01]  /*28f0*/  @!P1 SYNCS.ARRIVE.TRANS64.A1T0 RZ, [UR17+0x498], RZ ;  /* 0x000498ffffff99a7 */ /* 0x000fe20008100011 */
[----:B------:R-:W-:-:S06]  /*2900*/  UISETP.GT.AND UP0, UPT, UR21, UR41, UPT ;  /* 0x000000291500728c */ /* 0x000fcc000bf04270 */
[----:B--2-4-:R1:W2:Y:S03]  /*2910*/  SYNCS.PHASECHK.TRANS64.TRYWAIT P0, [UR5+0x240], R0 ;  /* 0x00024000ff0075a7 */ /* 0x0142a60008001105 */
[----:B------:R-:W-:Y:S05]  /*2920*/  BRA.U !UP0, `(.L_x_33) ;  /* 0x0000000108b87547 */ /* 0x000fea000b800000 */
[----:B------:R-:W-:Y:S01]  /*2930*/  UIADD3 UR6, UPT, UPT, UR38, UR4, URZ ;  /* 0x0000000426067290 */ /* 0x000fe2000fffe0ff */
[----:B------:R-:W-:-:S11]  /*2940*/  UMOV UR50, UR29 ;  /* 0x0000001d00327c82 */ /* 0x000fd60008000000 */
.L_x_39:
[----:B------:R-:W-:Y:S01]  /*2950*/  ULEA UR33, UR50, UR17, 0x3 ;  /* 0x0000001132217291 */ /* 0x000fe2000f8e18ff */
[----:B--2---:R-:W-:Y:S01]  /*2960*/  @P3 MOV R2, 0x1800 ;  /* 0x0000180000023802 */ /* 0x004fe20000000f00 */
[----:B--2-4-:R-:W-:Y:S10]  /*2970*/  @P0 BRA `(.L_x_34) ;  /* 0x00000000000c0947 */ /* 0x014ff40003800000 */
[----:B------:R-:W-:-:S04]  /*2980*/  SHF.L.U32 R3, R12, 0x1f, RZ ;  /* 0x0000001f0c037819 */ /* 0x000fc800000006ff */
[----:B------:R-:W2:Y:S02]  /*2990*/  SYNCS.PHASECHK.TRANS64.TRYWAIT P0, [UR33+0x240], R3 ;  /* 0x00024003ff0075a7 */ /* 0x000ea40008001121 */
[----:B--2---:R-:W-:Y:S05]  /*29a0*/  @!P0 BRA `(.L_x_35) ;  /* 0x0000007000948947 */ /* 0x004fea0003800000 */
.L_x_34:
[----:B------:R2:W-:Y:S01]  /*29b0*/  @P3 SYNCS.ARRIVE.TRANS64 RZ, [UR33], R2 ;  /* 0x00000002ffff39a7 */ /* 0x0005e20008000021 */
[----:B------:R-:W-:-:S04]  /*29c0*/  ULOP3.LUT UR5, UR26, 0x2, URZ, 0xfc, !UPT ;  /* 0x000000021a057892 */ /* 0x000fc8000f8efcff */
[----:B------:R-:W-:-:S09]  /*29d0*/  UISETP.NE.AND UP0, UPT, UR5, 0x2, UPT ;  /* 0x000000020500788c */ /* 0x000fd2000bf05270 */
[----:B------:R-:W-:Y:S05]  /*29e0*/  BRA.U UP0, `(.L_x_36) ;  /* 0x0000000100047547 */ /* 0x000fea000b800000 */
[----:B------:R-:W-:Y:S05]  /*29f0*/  BPT.TRAP 0x1 ;  /* 0x000000040000795c */ /* 0x000fea0000300000 */
.L_x_36:
[----:B------:R-:W-:Y:S04]  /*2a00*/  BSSY.RECONVERGENT B0, `(.L_x_37) ;  /* 0x0000003000007945 */ /* 0x000fe80003800200 */
[----:B------:R-:W-:Y:S05]  /*2a10*/  @!P2 BRA `(.L_x_38) ;  /* 0x000000000004a947 */ /* 0x000fea0003800000 */
[----:B------:R-:W-:Y:S05]  /*2a20*/  BPT.TRAP 0x1 ;  /* 0x000000040000795c */ /* 0x000fea0000300000 */
.L_x_38:
[----:B------:R-:W-:Y:S05]  /*2a30*/  BSYNC.RECONVERGENT B0 ;  /* 0x0000000000007941 */ /* 0x000fea0003800200 */
.L_x_37:
[----:B------:R-:W-:Y:S02]  /*2a40*/  UIADD3 UR29, UPT, UPT, UR50, 0x1, URZ ;  /* 0x00000001321d7890 */ /* 0x000fe4000fffe0ff */
[----:B------:R-:W-:Y:S02]  /*2a50*/  UIADD3 UR46, UP1, UPT, UR22, 0x80, URZ ;  /* 0x00000080162e7890 */ /* 0x000fe4000ff3e0ff */
[----:B------:R-:W-:Y:S02]  /*2a60*/  UISETP.NE.AND UP0, UPT, UR29, 0x48, UPT ;  /* 0x000000481d00788c */ /* 0x000fe4000bf05270 */
[----:B------:R-:W-:Y:S02]  /*2a70*/  USHF.L.U32 UR34, UR4, 0x5, URZ ;  /* 0x0000000504227899 */ /* 0x000fe400080006ff */
[----:B------:R-:W-:Y:S02]  /*2a80*/  USEL UR7, URZ, 0x1, UP0 ;  /* 0x00000001ff077887 */ /* 0x000fe40008000000 */
[----:B------:R-:W-:-:S02]  /*2a90*/  USEL UR29, UR29, URZ, UP0 ;  /* 0x000000ff1d1d7287 */ /* 0x000fc40008000000 */
[----:B------:R-:W-:Y:S02]  /*2aa0*/  UIADD3 UR44, UP0, UPT, UR22, 0x180, URZ ;  /* 0x00000180162c7890 */ /* 0x000fe4000ff1e0ff */
[----:B------:R-:W-:Y:S01]  /*2ab0*/  ULEA UR5, UR29, UR17, 0x3 ;  /* 0x000000111d057291 */ /* 0x000fe2000f8e18ff */
[----:B------:R-:W-:Y:S01]  /*2ac0*/  LOP3.LUT R12, R12, UR7, RZ, 0x3c, !PT ;  /* 0x000000070c0c7c12 */ /* 0x000fe2000f8e3cff */
[----:B------:R-:W-:Y:S02]  /*2ad0*/  ULOP3.LUT UR33, UR33, 0xfefffff8, URZ, 0xc0, !UPT ;  /* 0xfefffff821217892 */ /* 0x000fe4000f8ec0ff */
[----:B------:R-:W-:Y:S01]  /*2ae0*/  ULEA UR32, UR50, UR40, 0xb ;  /* 0x0000002832207291 */ /* 0x000fe2000f8e58ff */
[----:B-1----:R-:W-:Y:S01]  /*2af0*/  SHF.L.U32 R0, R12, 0x1f, RZ ;  /* 0x0000001f0c007819 */ /* 0x002fe200000006ff */
[----:B------:R-:W-:Y:S02]  /*2b00*/  UPRMT UR7, URZ, 0x5410, UR14 ;  /* 0x00005410ff077896 */ /* 0x000fe4000800000e */
[----:B------:R-:W-:Y:S01]  /*2b10*/  UIADD3.X UR47, UPT, UPT, URZ, UR23, URZ, UP1, !UPT ;  /* 0x00000017ff2f7290 */ /* 0x000fe20008ffe4ff */
[----:B------:R3:W4:Y:S01]  /*2b20*/  SYNCS.PHASECHK.TRANS64.TRYWAIT P0, [UR5+0x240], R0 ;  /* 0x00024000ff0075a7 */ /* 0x0007220008001105 */
[----:B------:R-:W-:-:S02]  /*2b30*/  ULEA UR8, UR50, UR39, 0xa ;  /* 0x0000002732087291 */ /* 0x000fc4000f8e50ff */
[----:B------:R-:W-:Y:S02]  /*2b40*/  UPRMT UR5, URZ, 0x5410, UR13 ;  /* 0x00005410ff057896 */ /* 0x000fe4000800000d */
[----:B------:R-:W-:Y:S01]  /*2b50*/  UIADD3.X UR45, UPT, UPT, URZ, UR23, URZ, UP0, !UPT ;  /* 0x00000017ff2d7290 */ /* 0x000fe200087fe4ff */
[----:B------:R-:W-:Y:S01]  /*2b60*/  UMOV UR42, 0x0 ;  /* 0x00000000002a7882 */ /* 0x000fe20000000000 */
[----:B------:R-:W-:Y:S01]  /*2b70*/  UMOV UR43, 0x10000000 ;  /* 0x10000000002b7882 */ /* 0x000fe20000000000 */
[----:B------:R-:W-:Y:S01]  /*2b80*/  UMOV UR12, UR36 ;  /* 0x00000024000c7c82 */ /* 0x000fe20008000000 */
[----:B------:R-:W-:Y:S01]  /*2b90*/  UMOV UR9, UR33 ;  /* 0x0000002100097c82 */ /* 0x000fe20008000000 */
[----:B------:R-:W-:Y:S01]  /*2ba0*/  UMOV UR10, UR34 ;  /* 0x00000022000a7c82 */ /* 0x000fe20008000000 */
[----:B------:R3:W-:Y:S01]  /*2bb0*/  UTMALDG.3D.MULTICAST.2CTA [UR32], [UR46], UR7, desc[UR42] ;  /* 0x00002a202e0073b4 */ /* 0x0007e20008211807 */
[----:B------:R-:W-:Y:S01]  /*2bc0*/  UIADD3 UR4, UPT, UPT, UR4, 0x1, URZ ;  /* 0x0000000104047890 */ /* 0x000fe2000fffe0ff */
[----:B------:R-:W-:-:S03]  /*2bd0*/  UMOV UR50, UR29 ;  /* 0x0000001d00327c82 */ /* 0x000fc60008000000 */
[----:B------:R-:W-:Y:S01]  /*2be0*/  UISETP.NE.AND UP0, UPT, UR4, UR6, UPT ;  /* 0x000000060400728c */ /* 0x000fe2000bf05270 */
[----:B------:R3:W-:Y:S08]  /*2bf0*/  UTMALDG.3D.MULTICAST.2CTA [UR8], [UR44], UR5, desc[UR42] ;  /* 0x00002a082c0073b4 */ /* 0x0007f00008211805 */
[----:B---3--:R-:W-:Y:S05]  /*2c00*/  BRA.U UP0, `(.L_x_39) ;  /* 0xfffffffd00507547 */ /* 0x008fea000b83ffff */
.L_x_33:
[C---:B------:R-:W-:Y:S01]  /*2c10*/  LEA R3, R11.reuse, UR17, 0x3 ;  /* 0x000000110b037c11 */ /* 0x040fe2000f8e18ff */
[----:B------:R-:W-:Y:S01]  /*2c20*/  NOP ;  /* 0x0000000000007918 */ /* 0x000fe20000000000 */
[----:B-1----:R-:W-:Y:S02]  /*2c30*/  SHF.L.U32 R0, R10, 0x1f, RZ ;  /* 0x0000001f0a007819 */ /* 0x002fe400000006ff */
[----:B------:R-:W-:Y:S02]  /*2c40*/  LEA R4, R11, UR17, 0x4 ;  /* 0x000000110b047c11 */ /* 0x000fe4000f8e20ff */
[----:B--2-4-:R-:W1:Y:S02]  /*2c50*/  SYNCS.PHASECHK.TRANS64.TRYWAIT P0, [R3+URZ+0x4a0], R0 ;  /* 0x0004a000030075a7 */ /* 0x014e6400080011ff */
[----:B-1----:R-:W-:Y:S05]  /*2c60*/  @!P0 BRA `(.L_x_40) ;  /* 0x0000006c00fc8947 */ /* 0x002fea0003800000 */
.L_x_185:
[----:B------:R-:W2:Y:S01]  /*2c70*/  LDS.128 R4, [R4+0x530] ;  /* 0x0005300004047984 */ /* 0x000ea20000000c00 */
[----:B------:R-:W-:Y:S01]  /*2c80*/  UISETP.GE.AND UP0, UPT, UR37, 0x1, UPT ;  /* 0x000000012500788c */ /* 0x000fe2000bf06270 */
[----:B------:R-:W-:Y:S01]  /*2c90*/  @!PT LDS RZ, [RZ] ;  /* 0x00000000fffff984 */ /* 0x000fe20000000800 */
[----:B------:R-:W-:Y:S01]  /*2ca0*/  @!PT LDS RZ, [RZ] ;  /* 0x00000000fffff984 */ /* 0x000fe20000000800 */
[----:B------:R-:W-:Y:S01]  /*2cb0*/  @!PT LDS RZ, [RZ] ;  /* 0x00000000fffff984 */ /* 0x000fe20000000800 */
[----:B------:R-:W-:Y:S01]  /*2cc0*/  @!PT LDS RZ, [RZ] ;  /* 0x00000000fffff984 */ /* 0x000fe20000000800 */
[----:B------:R3:W-:Y:S06]  /*2cd0*/  MEMBAR.ALL.CTA ;  /* 0x0000000000007992 */ /* 0x0007ec0000008000 */
[----:B---3--:R-:W3:Y:S01]  /*2ce0*/  FENCE.VIEW.ASYNC.S ;  /* 0x00000000000073c6 */ /* 0x008ee20000000000 */
[----:B--2---:R-:W-:-:S13]  /*2cf0*/  LOP3.LUT P0, RZ, R6, 0x1, RZ, 0xc0, !PT ;  /* 0x0000000106ff7812 */ /* 0x004fda000780c0ff */
[----:B---3--:R-:W-:Y:S01]  /*2d00*/  VOTEU.ANY UP1, P0 ;  /* 0x0000000000ff7886 */ /* 0x008fe20000020100 */
[----:B------:R-:W-:-:S13]  /*2d10*/  PLOP3.LUT P0, PT, PT, PT, UP1, 0x80, 0x8 ;  /* 0x000000000008781c */ /* 0x000fda0003f0f018 */
[----:B-1----:R-:W-:Y:S02]  /*2d20*/  @P0 LOP3.LUT R0, R5, 0xffff, RZ, 0xc0, !PT ;  /* 0x0000ffff05000812 */ /* 0x002fe400078ec0ff */
[----:B------:R-:W-:Y:S02]  /*2d30*/  @P0 MOV R2, R4 ;  /* 0x0000000400020202 */ /* 0x000fe40000000f00 */
[----:B------:R-:W-:Y:S01]  /*2d40*/  @P0 R2UR UR5, R0 ;  /* 0x00000000000502ca */ /* 0x000fe200000e0000 */
[----:B------:R-:W-:Y:S01]  /*2d50*/  VIADD R0, R3, 0x4b0 ;  /* 0x000004b003007836 */ /* 0x000fe20000000000 */
[----:B------:R-:W-:Y:S02]  /*2d60*/  @P0 SHF.R.U32.HI R4, RZ, 0x10, R5 ;  /* 0x00000010ff040819 */ /* 0x000fe40000011605 */
[----:B------:R-:W-:Y:S02]  /*2d70*/  @P0 R2UR UR6, R2 ;  /* 0x00000000020602ca */ /* 0x000fe400000e0000 */
[----:B------:R-:W-:-:S02]  /*2d80*/  PRMT R0, RZ, 0x654, R0 ;  /* 0x00000654ff007816 */ /* 0x000fc40000000000 */
[----:B------:R-:W-:Y:S02]  /*2d90*/  @P0 R2UR UR4, R4 ;  /* 0x00000000040402ca */ /* 0x000fe400000e0000 */
[----:B------:R1:W-:Y:S03]  /*2da0*/  SYNCS.ARRIVE.TRANS64.RED.A1T0 RZ, [R0+URZ], RZ ;  /* 0x000000ff00ff79a7 */ /* 0x0003e600081004ff */
[----:B------:R-:W-:-:S04]  /*2db0*/  @UP1 UMOV UR27, UR5 ;  /* 0x00000005001b1c82 */ /* 0x000fc80008000000 */
[----:B------:R-:W-:-:S04]  /*2dc0*/  @UP1 UMOV UR28, UR6 ;  /* 0x00000006001c1c82 */ /* 0x000fc80008000000 */
[----:B------:R-:W-:Y:S01]  /*2dd0*/  @UP1 UMOV UR36, UR4 ;  /* 0x0000000400241c82 */ /* 0x000fe20008000000 */
[----:B------:R-:W-:Y:S05]  /*2de0*/  BRA.U !UP0, `(.L_x_41) ;  /* 0x0000000108b87547 */ /* 0x000fea000b800000 */
[----:B------:R-:W2:Y:S01]  /*2df0*/  LDCU.128 UR4, c[0x0][0xb10] ;  /* 0x00016200ff0477ac */ /* 0x000ea20008000c00 */
[----:B------:R-:W3:Y:S01]  /*2e00*/  LDCU UR10, c[0x0][0xb20] ;  /* 0x00016400ff0a77ac */ /* 0x000ee20008000800 */
[----:B------:R-:W4:Y:S01]  /*2e10*/  LDCU UR11, c[0x0][0xb0c] ;  /* 0x00016180ff0b77ac */ /* 0x000f220008000800 */
[----:B------:R-:W1:Y:S01]  /*2e20*/  LDCU.64 UR8, c[0x0][0xb28] ;  /* 0x00016500ff0877ac */ /* 0x000e620008000a00 */
[----:B------:R-:W-:Y:S02]  /*2e30*/  UISETP.NE.AND UP3, UPT, UR37, 0x1, UPT ;  /* 0x000000012500788c */ /* 0x000fe4000bf65270 */
[----:B--2---:R-:W-:Y:S02]  /*2e40*/  UIMAD.WIDE.U32 UR42, UR18, UR7, URZ ;  /* 0x00000007122a72a5 */ /* 0x004fe4000f8e00ff */
[----:B------:R-:W-:Y:S02]  /*2e50*/  UIMAD.WIDE.U32 UR32, UR27, UR7, URZ ;  /* 0x000000071b2072a5 */ /* 0x000fe4000f8e00ff */
[----:B------:R-:W-:-:S02]  /*2e60*/  UIMAD.WIDE.U32 UR34, UR19, UR4, URZ ;  /* 0x00000004132272a5 */ /* 0x000fc4000f8e00ff */
[----:B------:R-:W-:Y:S01]  /*2e70*/  UISETP.NE.AND UP0, UPT, UR6, 0x1, UPT ;  /* 0x000000010600788c */ /* 0x000fe2000bf05270 */
[----:B------:R-:W-:Y:S01]  /*2e80*/  UMOV UR7, UR43 ;  /* 0x0000002b00077c82 */ /* 0x000fe20008000000 */
[----:B----4-:R-:W-:Y:S02]  /*2e90*/  UISETP.NE.AND UP2, UPT, UR11, 0x1, UPT ;  /* 0x000000010b00788c */ /* 0x010fe4000bf45270 */
[----:B---3--:R-:W-:Y:S02]  /*2ea0*/  USHF.R.U32.HI UR7, URZ, UR10, UR7 ;  /* 0x0000000aff077299 */ /* 0x008fe40008011607 */
[----:B------:R-:W-:Y:S02]  /*2eb0*/  USHF.R.U32.HI UR12, URZ, UR5, UR35 ;  /* 0x00000005ff0c7299 */ /* 0x000fe40008011623 */
[----:B------:R-:W-:Y:S02]  /*2ec0*/  USEL UR7, UR18, UR7, !UP0 ;  /* 0x0000000712077287 */ /* 0x000fe4000c000000 */
[----:B------:R-:W-:-:S02]  /*2ed0*/  USEL UR12, UR19, UR12, !UP2 ;  /* 0x0000000c130c7287 */ /* 0x000fc4000d000000 */
[----:B-1----:R-:W-:Y:S02]  /*2ee0*/  UIMAD.WIDE.U32 UR42, UR7, UR8, URZ ;  /* 0x00000008072a72a5 */ /* 0x002fe4000f8e00ff */
        /* <DEDUP_REMOVED lines=30> */
.L_x_41:
[----:B------:R-:W2:Y:S02]  /*30d0*/  LDCU UR4, c[0x0][0xb30] ;  /* 0x00016600ff0477ac */ /* 0x000ea40008000800 */
[----:B--2---:R-:W-:-:S09]  /*30e0*/  UISETP.NE.AND UP0, UPT, UR4, 0x1, UPT ;  /* 0x000000010400788c */ /* 0x004fd2000bf05270 */
[----:B------:R-:W-:Y:S05]  /*30f0*/  BRA.U UP0, `(.L_x_42) ;  /* 0x0000000100407547 */ /* 0x000fea000b800000 */
[----:B------:R-:W2:Y:S01]  /*3100*/  LDCU.128 UR4, c[0x0][0xb10] ;  /* 0x00016200ff0477ac */ /* 0x000ea20008000c00 */
[----:B------:R-:W3:Y:S01]  /*3110*/  LDCU UR9, c[0x0][0xb0c] ;  /* 0x00016180ff0977ac */ /* 0x000ee20008000800 */
[----:B------:R-:W4:Y:S01]  /*3120*/  LDCU UR8, c[0x0][0xb20] ;  /* 0x00016400ff0877ac */ /* 0x000f220008000800 */
[----:B--2---:R-:W-:Y:S02]  /*3130*/  UIMAD.WIDE.U32 UR32, UR28, UR4, URZ ;  /* 0x000000041c2072a5 */ /* 0x004fe4000f8e00ff */
[----:B------:R-:W-:Y:S02]  /*3140*/  UIMAD.WIDE.U32 UR10, UR27, UR7, URZ ;  /* 0x000000071b0a72a5 */ /* 0x000fe4000f8e00ff */
[----:B---3--:R-:W-:Y:S02]  /*3150*/  UISETP.NE.AND UP2, UPT, UR9, 0x1, UPT ;  /* 0x000000010900788c */ /* 0x008fe4000bf45270 */
[----:B------:R-:W-:Y:S01]  /*3160*/  UISETP.NE.AND UP0, UPT, UR6, 0x1, UPT ;  /* 0x000000010600788c */ /* 0x000fe2000bf05270 */
[----:B------:R-:W-:Y:S01]  /*3170*/  UMOV UR7, UR33 ;  /* 0x0000002100077c82 */ /* 0x000fe20008000000 */
[----:B----4-:R-:W-:-:S02]  /*3180*/  USHF.R.U32.HI UR8, URZ, UR8, UR11 ;  /* 0x00000008ff087299 */ /* 0x010fc4000801160b */
[----:B------:R-:W-:Y:S02]  /*3190*/  USHF.R.U32.HI UR5, URZ, UR5, UR7 ;  /* 0x00000005ff057299 */ /* 0x000fe40008011607 */
[----:B------:R-:W-:Y:S02]  /*31a0*/  USEL UR8, UR27, UR8, !UP0 ;  /* 0x000000081b087287 */ /* 0x000fe4000c000000 */
[----:B------:R-:W-:-:S04]  /*31b0*/  USEL UR5, UR28, UR5, !UP2 ;  /* 0x000000051c057287 */ /* 0x000fc8000d000000 */
[----:B------:R-:W-:Y:S02]  /*31c0*/  UIADD3 UR4, UPT, UPT, UR5, -UR8, URZ ;  /* 0x8000000805047290 */ /* 0x000fe4000fffe0ff */
[----:B------:R-:W-:Y:S02]  /*31d0*/  UIADD3 UR5, UPT, UPT, -UR5, UR8, URZ ;  /* 0x0000000805057290 */ /* 0x000fe4000fffe1ff */
[----:B------:R-:W-:Y:S02]  /*31e0*/  UIMAD UR27, UR4, UR6, UR27 ;  /* 0x00000006041b72a4 */ /* 0x000fe4000f8e021b */
[----:B------:R-:W-:-:S12]  /*31f0*/  UIMAD UR28, UR5, UR9, UR28 ;  /* 0x00000009051c72a4 */ /* 0x000fd8000f8e021c */
.L_x_42:
[----:B------:R-:W-:Y:S01]  /*3200*/  VIADD R11, R11, 0x1 ;  /* 0x000000010b0b7836 */ /* 0x000fe20000000000 */
[----:B------:R-:W-:Y:S01]  /*3210*/  PLOP3.LUT P1, PT, PT, PT, PT, 0x80, 0x8 ;  /* 0x000000000008781c */ /* 0x000fe20003f2f070 */
[----:B------:R-:W-:Y:S02]  /*3220*/  UIADD3 UR50, UPT, UPT, UR28, UR49, URZ ;  /* 0x000000311c327290 */ /* 0x000fe4000fffe0ff */
[----:B------:R-:W-:Y:S01]  /*3230*/  UIADD3 UR51, UPT, UPT, UR27, UR48, URZ ;  /* 0x000000301b337290 */ /* 0x000fe2000fffe0ff */
[----:B------:R-:W-:-:S04]  /*3240*/  ISETP.NE.AND P0, PT, R11, 0x2, PT ;  /* 0x000000020b00780c */ /* 0x000fc80003f05270 */
[----:B-1----:R-:W-:Y:S02]  /*3250*/  SEL R0, RZ, 0x1, P0 ;  /* 0x00000001ff007807 */ /* 0x002fe40000000000 */
[----:B------:R-:W-:Y:S02]  /*3260*/  SEL R11, R11, RZ, P0 ;  /* 0x000000ff0b0b7207 */ /* 0x000fe40000000000 */
[----:B------:R-:W-:Y:S01]  /*3270*/  LOP3.LUT R10, R10, R0, RZ, 0x3c, !PT ;  /* 0x000000000a0a7212 */ /* 0x000fe200078e3cff */
[----:B------:R-:W-:Y:S06]  /*3280*/  BRA.U UP1, `(.L_x_43) ;  /* 0xfffffff1016c7547 */ /* 0x000fec000b83ffff */
[----:B------:R-:W-:Y:S01]  /*3290*/  UIADD3 UR17, UPT, UPT, UR17, 0x240, URZ ;  /* 0x0000024011117890 */ /* 0x000fe2000fffe0ff */
[----:B------:R-:W-:-:S03]  /*32a0*/  SHF.L.U32 R2, R12, 0x1f, RZ ;  /* 0x0000001f0c027819 */ /* 0x000fc600000006ff */
[----:B------:R-:W-:-:S09]  /*32b0*/  ULEA UR4, UR29, UR17, 0x3 ;  /* 0x000000111d047291 */ /* 0x000fd2000f8e18ff */
[----:B------:R-:W1:Y:S02]  /*32c0*/  SYNCS.PHASECHK.TRANS64.TRYWAIT P0, [UR4], R2 ;  /* 0x00000002ff0075a7 */ /* 0x000e640008001104 */
[----:B-1----:R-:W-:Y:S05]  /*32d0*/  @!P0 BRA `(.L_x_44) ;  /* 0x0000006800748947 */ /* 0x002fea0003800000 */
.L_x_187:
[----:B------:R-:W-:-:S04]  /*32e0*/  UIADD3 UR5, UPT, UPT, UR29, 0x1, URZ ;  /* 0x000000011d057890 */ /* 0x000fc8000fffe0ff */
[----:B------:R-:W-:-:S04]  /*32f0*/  UISETP.NE.AND UP0, UPT, UR5, 0x48, UPT ;  /* 0x000000480500788c */ /* 0x000fc8000bf05270 */
[----:B------:R-:W-:Y:S02]  /*3300*/  USEL UR6, URZ, 0x1, UP0 ;  /* 0x00000001ff067887 */ /* 0x000fe40008000000 */
[----:B------:R-:W-:-:S04]  /*3310*/  USEL UR5, UR5, URZ, UP0 ;  /* 0x000000ff05057287 */ /* 0x000fc80008000000 */
[----:B------:R-:W-:Y:S01]  /*3320*/  ULEA UR4, UR5, UR17, 0x3 ;  /* 0x0000001105047291 */ /* 0x000fe2000f8e18ff */
[----:B-1----:R-:W-:-:S04]  /*3330*/  LOP3.LUT R2, R12, UR6, RZ, 0x3c, !PT ;  /* 0x000000060c027c12 */ /* 0x002fc8000f8e3cff */
[----:B------:R-:W-:-:S04]  /*3340*/  SHF.L.U32 R3, R2, 0x1f, RZ ;  /* 0x0000001f02037819 */ /* 0x000fc800000006ff */
[----:B------:R-:W1:Y:S02]  /*3350*/  SYNCS.PHASECHK.TRANS64.TRYWAIT P0, [UR4], R3 ;  /* 0x00000003ff0075a7 */ /* 0x000e640008001104 */
[----:B-1----:R-:W-:Y:S05]  /*3360*/  @!P0 BRA `(.L_x_45) ;  /* 0x0000006800688947 */ /* 0x002fea0003800000 */
.L_x_189:
[----:B------:R-:W-:-:S04]  /*3370*/  UIADD3 UR5, UPT, UPT, UR5, 0x1, URZ ;  /* 0x0000000105057890 */ /* 0x000fc8000fffe0ff */
[----:B------:R-:W-:-:S04]  /*3380*/  UISETP.NE.AND UP0, UPT, UR5, 0x48, UPT ;  /* 0x000000480500788c */ /* 0x000fc8000bf05270 */
[----:B------:R-:W-:Y:S02]  /*3390*/  USEL UR6, URZ, 0x1, UP0 ;  /* 0x00000001ff067887 */ /* 0x000fe40008000000 */
[----:B------:R-:W-:-:S04]  /*33a0*/  USEL UR5, UR5, URZ, UP0 ;  /* 0x000000ff05057287 */ /* 0x000fc80008000000 */
[----:B------:R-:W-:Y:S01]  /*33b0*/  ULEA UR4, UR5, UR17, 0x3 ;  /* 0x0000001105047291 */ /* 0x000fe2000f8e18ff */
[----:B------:R-:W-:-:S04]  /*33c0*/  LOP3.LUT R2, R2, UR6, RZ, 0x3c, !PT ;  /* 0x0000000602027c12 */ /* 0x000fc8000f8e3cff */
[----:B-1----:R-:W-:-:S04]  /*33d0*/  SHF.L.U32 R3, R2, 0x1f, RZ ;  /* 0x0000001f02037819 */ /* 0x002fc800000006ff */
[----:B------:R-:W1:Y:S02]  /*33e0*/  SYNCS.PHASECHK.TRANS64.TRYWAIT P0, [UR4], R3 ;  /* 0x00000003ff0075a7 */ /* 0x000e640008001104 */
[----:B-1----:R-:W-:Y:S05]  /*33f0*/  @!P0 BRA `(.L_x_46) ;  /* 0x00000068005c8947 */ /* 0x002fea0003800000 */
.L_x_191:
        /* <DEDUP_REMOVED lines=9> */
.L_x_193:
        /* <DEDUP_REMOVED lines=9> */
.L_x_195:
        /* <DEDUP_REMOVED lines=9> */
.L_x_197:
        /* <DEDUP_REMOVED lines=9> */
.L_x_199:
        /* <DEDUP_REMOVED lines=9> */
.L_x_201:
        /* <DEDUP_REMOVED lines=9> */
.L_x_203:
        /* <DEDUP_REMOVED lines=9> */
.L_x_205:
        /* <DEDUP_REMOVED lines=9> */
.L_x_207:
        /* <DEDUP_REMOVED lines=9> */
.L_x_209:
        /* <DEDUP_REMOVED lines=9> */
.L_x_211:
        /* <DEDUP_REMOVED lines=9> */
.L_x_213:
        /* <DEDUP_REMOVED lines=9> */
.L_x_215:
        /* <DEDUP_REMOVED lines=9> */
.L_x_217:
        /* <DEDUP_REMOVED lines=9> */
.L_x_219:
        /* <DEDUP_REMOVED lines=9> */
.L_x_221:
        /* <DEDUP_REMOVED lines=9> */
.L_x_223:
        /* <DEDUP_REMOVED lines=9> */
.L_x_225:
        /* <DEDUP_REMOVED lines=9> */
.L_x_227:
        /* <DEDUP_REMOVED lines=9> */
.L_x_229:
        /* <DEDUP_REMOVED lines=9> */
.L_x_231:
        /* <DEDUP_REMOVED lines=9> */
.L_x_233:
        /* <DEDUP_REMOVED lines=9> */
.L_x_235:
        /* <DEDUP_REMOVED lines=9> */
.L_x_237:
        /* <DEDUP_REMOVED lines=9> */
.L_x_239:
        /* <DEDUP_REMOVED lines=9> */
.L_x_241:
        /* <DEDUP_REMOVED lines=9> */
.L_x_243:
        /* <DEDUP_REMOVED lines=9> */
.L_x_245:
        /* <DEDUP_REMOVED lines=9> */
.L_x_247:
        /* <DEDUP_REMOVED lines=9> */
.L_x_249:
        /* <DEDUP_REMOVED lines=9> */
.L_x_251:
        /* <DEDUP_REMOVED lines=9> */
.L_x_253:
        /* <DEDUP_REMOVED lines=9> */
.L_x_255:
        /* <DEDUP_REMOVED lines=9> */
.L_x_257:
        /* <DEDUP_REMOVED lines=9> */
.L_x_259:
        /* <DEDUP_REMOVED lines=9> */
.L_x_261:
        /* <DEDUP_REMOVED lines=9> */
.L_x_263:
        /* <DEDUP_REMOVED lines=9> */
.L_x_265:
        /* <DEDUP_REMOVED lines=9> */
.L_x_267:
        /* <DEDUP_REMOVED lines=9> */
.L_x_269:
        /* <DEDUP_REMOVED lines=9> */
.L_x_271:
        /* <DEDUP_REMOVED lines=9> */
.L_x_273:
        /* <DEDUP_REMOVED lines=9> */
.L_x_275:
        /* <DEDUP_REMOVED lines=9> */
.L_x_277:
        /* <DEDUP_REMOVED lines=9> */
.L_x_279:
        /* <DEDUP_REMOVED lines=9> */
.L_x_281:
        /* <DEDUP_REMOVED lines=9> */
.L_x_283:
        /* <DEDUP_REMOVED lines=9> */
.L_x_285:
        /* <DEDUP_REMOVED lines=9> */
.L_x_287:
        /* <DEDUP_REMOVED lines=9> */
.L_x_289:
        /* <DEDUP_REMOVED lines=9> */
.L_x_291:
        /* <DEDUP_REMOVED lines=9> */
.L_x_293:
        /* <DEDUP_REMOVED lines=9> */
.L_x_295:
        /* <DEDUP_REMOVED lines=9> */
.L_x_297:
        /* <DEDUP_REMOVED lines=9> */
.L_x_299:
        /* <DEDUP_REMOVED lines=9> */
.L_x_301:
        /* <DEDUP_REMOVED lines=9> */
.L_x_303:
        /* <DEDUP_REMOVED lines=9> */
.L_x_305:
        /* <DEDUP_REMOVED lines=9> */
.L_x_307:
        /* <DEDUP_REMOVED lines=9> */
.L_x_309:
        /* <DEDUP_REMOVED lines=9> */
.L_x_311:
        /* <DEDUP_REMOVED lines=9> */
.L_x_313:
        /* <DEDUP_REMOVED lines=9> */
.L_x_315:
        /* <DEDUP_REMOVED lines=9> */
.L_x_317:
        /* <DEDUP_REMOVED lines=9> */
.L_x_319:
        /* <DEDUP_REMOVED lines=9> */
.L_x_321:
        /* <DEDUP_REMOVED lines=9> */
.L_x_323:
        /* <DEDUP_REMOVED lines=9> */
.L_x_325:
        /* <DEDUP_REMOVED lines=9> */
.L_x_327:
[----:B------:R-:W-:-:S04]  /*5a40*/  UIADD3 UR5, UPT, UPT, UR5, 0x1, URZ ;  /* 0x0000000105057890 */ /* 0x000fc8000fffe0ff */
[----:B------:R-:W-:-:S04]  /*5a50*/  UISETP.NE.AND UP0, UPT, UR5, 0x48, UPT ;  /* 0x000000480500788c */ /* 0x000fc8000bf05270 */
[----:B------:R-:W-:Y:S02]  /*5a60*/  USEL UR4, URZ, 0x1, UP0 ;  /* 0x00000001ff047887 */ /* 0x000fe40008000000 */
[----:B------:R-:W-:-:S04]  /*5a70*/  USEL UR5, UR5, URZ, UP0 ;  /* 0x000000ff05057287 */ /* 0x000fc80008000000 */
[----:B------:R-:W-:Y:S01]  /*5a80*/  ULEA UR5, UR5, UR17, 0x3 ;  /* 0x0000001105057291 */ /* 0x000fe2000f8e18ff */
[----:B------:R-:W-:-:S04]  /*5a90*/  LOP3.LUT R2, R2, UR4, RZ, 0x3c, !PT ;  /* 0x0000000402027c12 */ /* 0x000fc8000f8e3cff */
[----:B------:R-:W-:Y:S01]  /*5aa0*/  SHF.L.U32 R2, R2, 0x1f, RZ ;  /* 0x0000001f02027819 */ /* 0x000fe200000006ff */
[----:B-1----:R-:W-:-:S07]  /*5ab0*/  IMAD.U32 R0, RZ, RZ, UR5 ;  /* 0x00000005ff007e24 */ /* 0x002fce000f8e00ff */
.L_x_115:
[----:B-1----:R1:W2:Y:S02]  /*5ac0*/  SYNCS.PHASECHK.TRANS64.TRYWAIT P0, [R0+URZ], R2 ;  /* 0x00000002000075a7 */ /* 0x0022a400080011ff */
[----:B--2---:R-:W-:Y:S05]  /*5ad0*/  @!P0 NANOSLEEP.SYNCS 0x989680 ;  /* 0x009896800000895d */ /* 0x004fea0003900000 */
[----:B------:R-:W2:Y:S02]  /*5ae0*/  @!P0 SYNCS.PHASECHK.TRANS64 P0, [R0+URZ], R2 ;  /* 0x00000002000085a7 */ /* 0x000ea400080010ff */
[----:B--2---:R-:W-:Y:S05]  /*5af0*/  @P0 EXIT ;  /* 0x000000000000094d */ /* 0x004fea0003800000 */
[----:B------:R-:W-:Y:S05]  /*5b00*/  BRA `(.L_x_115) ;  /* 0xfffffffc00ec7947 */ /* 0x000fea000383ffff */
.L_x_23:
[----:B------:R-:W-:-:S04]  /*5b10*/  UISETP.NE.AND UP0, UPT, UR54, URZ, UPT ;  /* 0x000000ff3600728c */ /* 0x000fc8000bf05270 */
[----:B------:R-:W-:-:S09]  /*5b20*/  UISETP.NE.OR UP0, UPT, UR11, 0x1, UP0 ;  /* 0x000000010b00788c */ /* 0x000fd20008705670 */
[----:B------:R-:W-:Y:S05]  /*5b30*/  BRA.U UP0, `(.L_x_116) ;  /* 0x0000000500487547 */ /* 0x000fea000b800000 */
[----:B------:R-:W-:Y:S01]  /*5b40*/  ISETP.GE.U32.AND P2, PT, R0, 0x10, PT ;  /* 0x000000100000780c */ /* 0x000fe20003f46070 */
[----:B------:R-:W-:Y:S01]  /*5b50*/  IMAD.MOV.U32 R12, RZ, RZ, 0x1 ;  /* 0x00000001ff0c7424 */ /* 0x000fe200078e00ff */
[----:B------:R-:W-:Y:S02]  /*5b60*/  CS2R R10, SRZ ;  /* 0x00000000000a7805 */ /* 0x000fe4000001ff00 */
[----:B------:R-:W-:Y:S01]  /*5b70*/  CS2R R8, SRZ ;  /* 0x0000000000087805 */ /* 0x000fe2000001ff00 */
[----:B------:R-:W-:Y:S01]  /*5b80*/  UMOV UR4, 0x400 ;  /* 0x0000040000047882 */ /* 0x000fe20000000000 */
[----:B------:R-:W-:Y:S01]  /*5b90*/  UMOV UR6, URZ ;  /* 0x000000ff00067c82 */ /* 0x000fe20008000000 */
[----:B------:R-:W-:-:S12]  /*5ba0*/  ULEA UR54, UR54, UR4, 0x18 ;  /* 0x0000000436367291 */ /* 0x000fd8000f8ec0ff */
.L_x_120:
[----:B------:R-:W-:Y:S02]  /*5bb0*/  LEA R2, R8, UR54, 0x3 ;  /* 0x0000003608027c11 */ /* 0x000fe4000f8e18ff */
[----:B------:R-:W-:-:S03]  /*5bc0*/  SHF.L.U32 R4, R9, 0x1f, RZ ;  /* 0x0000001f09047819 */ /* 0x000fc600000006ff */
[----:B------:R-:W-:Y:S01]  /*5bd0*/  VIADD R5, R2, 0x510 ;  /* 0x0000051002057836 */ /* 0x000fe20000000000 */
[----:B------:R-:W1:Y:S02]  /*5be0*/  SYNCS.PHASECHK.TRANS64.TRYWAIT P0, [R2+URZ+0x500], R4 ;  /* 0x00050004020075a7 */ /* 0x000e6400080011ff */
[----:B-1----:R-:W-:Y:S05]  /*5bf0*/  @!P0 BRA `(.L_x_117) ;  /* 0x0000005800d48947 */ /* 0x002fea0003800000 */
.L_x_328:
[----:B------:R-:W-:Y:S01]  /*5c00*/  ULEA UR5, UR6, UR54, 0x3 ;  /* 0x0000003606057291 */ /* 0x000fe2000f8e18ff */
[----:B-1----:R-:W-:Y:S01]  /*5c10*/  PRMT R2, RZ, 0x654, R5 ;  /* 0x00000654ff027816 */ /* 0x002fe20000000005 */
[----:B------:R-:W-:Y:S01]  /*5c20*/  @!P2 IMAD.MOV.U32 R4, RZ, RZ, 0x10 ;  /* 0x00000010ff04a424 */ /* 0x000fe200078e00ff */
[----:B------:R-:W-:Y:S01]  /*5c30*/  SHF.L.U32 R5, R12, 0x1f, RZ ;  /* 0x0000001f0c057819 */ /* 0x000fe200000006ff */
[----:B------:R-:W-:Y:S01]  /*5c40*/  UIADD3 UR4, UPT, UPT, UR5, 0x4a0, URZ ;  /* 0x000004a005047890 */ /* 0x000fe2000fffe0ff */
[----:B------:R1:W-:Y:S05]  /*5c50*/  SYNCS.ARRIVE.TRANS64.RED.A1T0 RZ, [R2+URZ], RZ ;  /* 0x000000ff02ff79a7 */ /* 0x0003ea00081004ff */
[----:B------:R-:W-:Y:S01]  /*5c60*/  IMAD.U32 R6, RZ, RZ, UR4 ;  /* 0x00000004ff067e24 */ /* 0x000fe2000f8e00ff */
[----:B------:R-:W2:Y:S04]  /*5c70*/  SYNCS.PHASECHK.TRANS64.TRYWAIT P0, [UR5+0x4b0], R5 ;  /* 0x0004b005ff0075a7 */ /* 0x000ea80008001105 */
[----:B------:R-:W-:Y:S01]  /*5c80*/  PRMT R6, R0, 0x654, R6 ;  /* 0x0000065400067816 */ /* 0x000fe20000000006 */
[----:B-12---:R-:W-:Y:S06]  /*5c90*/  @!P0 BRA `(.L_x_118) ;  /* 0x0000005800c08947 */ /* 0x006fec0003800000 */
.L_x_330:
[----:B------:R-:W-:Y:S01]  /*5ca0*/  ULEA UR4, UR6, UR54, 0x4 ;  /* 0x0000003606047291 */ /* 0x000fe2000f8e20ff */
[----:B------:R-:W-:Y:S01]  /*5cb0*/  SEL R3, R6, R3, !P2 ;  /* 0x0000000306037207 */ /* 0x000fe20005000000 */
[----:B------:R-:W-:Y:S01]  /*5cc0*/  UIADD3 UR5, UPT, UPT, UR5, 0x4a0, URZ ;  /* 0x000004a005057890 */ /* 0x000fe2000fffe0ff */
[----:B-1----:R-:W-:Y:S01]  /*5cd0*/  LEA R2, R11, UR54, 0x3 ;  /* 0x000000360b027c11 */ /* 0x002fe2000f8e18ff */
[----:B------:R-:W-:Y:S01]  /*5ce0*/  UIADD3 UR4, UPT, UPT, UR4, 0x530, URZ ;  /* 0x0000053004047890 */ /* 0x000fe2000fffe0ff */
[----:B------:R1:W-:Y:S01]  /*5cf0*/  @!P2 SYNCS.ARRIVE.TRANS64.RED RZ, [R3+URZ], R4 ;  /* 0x0000000403ffa9a7 */ /* 0x0003e200080004ff */
[----:B------:R-:W-:Y:S01]  /*5d00*/  UIADD3 UR6, UPT, UPT, UR6, 0x1, URZ ;  /* 0x0000000106067890 */ /* 0x000fe2000fffe0ff */
[----:B------:R-:W-:-:S03]  /*5d10*/  VIADD R8, R8, 0x1 ;  /* 0x0000000108087836 */ /* 0x000fc60000000000 */
[----:B------:R-:W-:Y:S02]  /*5d20*/  UISETP.NE.AND UP0, UPT, UR6, 0x2, UPT ;  /* 0x000000020600788c */ /* 0x000fe4000bf05270 */
[----:B------:R-:W-:Y:S01]  /*5d30*/  ISETP.NE.AND P0, PT, R8, 0x2, PT ;  /* 0x000000020800780c */ /* 0x000fe20003f05270 */
[----:B------:R-:W-:Y:S06]  /*5d40*/  UGETNEXTWORKID.BROADCAST [UR4], [UR5] ;  /* 0x00000000040073ca */ /* 0x000fec0008000100 */
[----:B------:R-:W-:Y:S02]  /*5d50*/  USEL UR4, URZ, 0x1, UP0 ;  /* 0x00000001ff047887 */ /* 0x000fe40008000000 */
[----:B------:R-:W-:-:S04]  /*5d60*/  USEL UR6, UR6, URZ, UP0 ;  /* 0x000000ff06067287 */ /* 0x000fc80008000000 */
[----:B------:R-:W-:Y:S02]  /*5d70*/  LOP3.LUT R12, R12, UR4, RZ, 0x3c, !PT ;  /* 0x000000040c0c7c12 */ /* 0x000fe4000f8e3cff */
[----:B-1----:R-:W-:-:S04]  /*5d80*/  SHF.L.U32 R4, R10, 0x1f, RZ ;  /* 0x0000001f0a047819 */ /* 0x002fc800000006ff */
[----:B------:R-:W1:Y:S02]  /*5d90*/  SYNCS.PHASECHK.TRANS64.TRYWAIT P1, [R2+URZ+0x4a0], R4 ;  /* 0x0004a004020075a7 */ /* 0x000e6400080211ff */
[----:B-1----:R-:W-:Y:S05]  /*5da0*/  @!P1 BRA `(.L_x_119) ;  /* 0x0000005800949947 */ /* 0x002fea0003800000 */
.L_x_331:
[C---:B-1----:R-:W-:Y:S01]  /*5db0*/  LEA R4, R11.reuse, UR54, 0x4 ;  /* 0x000000360b047c11 */ /* 0x042fe2000f8e20ff */
[----:B------:R-:W-:Y:S01]  /*5dc0*/  VIADD R2, R2, 0x4b0 ;  /* 0x000004b002027836 */ /* 0x000fe20000000000 */
[----:B------:R-:W-:Y:S01]  /*5dd0*/  SEL R8, R8, RZ, P0 ;  /* 0x000000ff08087207 */ /* 0x000fe20000000000 */
[----:B------:R-:W-:-:S03]  /*5de0*/  VIADD R11, R11, 0x1 ;  /* 0x000000010b0b7836 */ /* 0x000fc60000000000 */
[----:B------:R-:W1:Y:S01]  /*5df0*/  LDS.128 R4, [R4+0x530] ;  /* 0x0005300004047984 */ /* 0x000e620000000c00 */
[----:B------:R-:W-:Y:S02]  /*5e00*/  PRMT R2, RZ, 0x654, R2 ;  /* 0x00000654ff027816 */ /* 0x000fe40000000002 */
[C---:B------:R-:W-:Y:S01]  /*5e10*/  ISETP.NE.AND P1, PT, R11.reuse, 0x2, PT ;  /* 0x000000020b00780c */ /* 0x040fe20003f25270 */
[----:B------:R-:W-:Y:S01]  /*5e20*/  @!PT LDS RZ, [RZ] ;  /* 0x00000000fffff984 */ /* 0x000fe20000000800 */
[----:B------:R-:W-:Y:S01]  /*5e30*/  @!PT LDS RZ, [RZ] ;  /* 0x00000000fffff984 */ /* 0x000fe20000000800 */
[----:B------:R-:W-:Y:S01]  /*5e40*/  @!PT LDS RZ, [RZ] ;  /* 0x00000000fffff984 */ /* 0x000fe20000000800 */
[----:B------:R-:W-:Y:S01]  /*5e50*/  @!PT LDS RZ, [RZ] ;  /* 0x00000000fffff984 */ /* 0x000fe20000000800 */
[----:B------:R2:W-:Y:S06]  /*5e60*/  MEMBAR.ALL.CTA ;  /* 0x0000000000007992 */ /* 0x0005ec0000008000 */
[----:B--2---:R-:W2:Y:S01]  /*5e70*/  FENCE.VIEW.ASYNC.S ;  /* 0x00000000000073c6 */ /* 0x004ea20000000000 */
[----:B------:R-:W-:Y:S01]  /*5e80*/  SEL R11, R11, RZ, P1 ;  /* 0x000000ff0b0b7207 */ /* 0x000fe20000800000 */
[----:B--2---:R2:W-:Y:S01]  /*5e90*/  SYNCS.ARRIVE.TRANS64.RED.A1T0 RZ, [R2+URZ], RZ ;  /* 0x000000ff02ff79a7 */ /* 0x0045e200081004ff */
[----:B-1----:R-:W-:-:S02]  /*5ea0*/  LOP3.LUT P3, RZ, R6, 0x1, RZ, 0xc0, !PT ;  /* 0x0000000106ff7812 */ /* 0x002fc4000786c0ff */
[----:B------:R-:W-:-:S04]  /*5eb0*/  SEL R4, RZ, 0x1, P1 ;  /* 0x00000001ff047807 */ /* 0x000fc80000800000 */
[----:B------:R-:W-:Y:S02]  /*5ec0*/  LOP3.LUT R10, R10, R4, RZ, 0x3c, !PT ;  /* 0x000000040a0a7212 */ /* 0x000fe400078e3cff */
[----:B--2---:R-:W-:-:S04]  /*5ed0*/  SEL R2, RZ, 0x1, P0 ;  /* 0x00000001ff027807 */ /* 0x004fc80000000000 */
[----:B------:R-:W-:Y:S01]  /*5ee0*/  LOP3.LUT R9, R9, R2, RZ, 0x3c, !PT ;  /* 0x0000000209097212 */ /* 0x000fe200078e3cff */
[----:B------:R-:W-:Y:S06]  /*5ef0*/  @P3 BRA `(.L_x_120) ;  /* 0xfffffffc002c3947 */ /* 0x000fec000383ffff */
[----:B------:R-:W-:Y:S01]  /*5f00*/  ULEA UR5, UR6, UR54, 0x3 ;  /* 0x0000003606057291 */ /* 0x000fe2000f8e18ff */
[----:B------:R-:W-:-:S08]  /*5f10*/  SHF.L.U32 R2, R12, 0x1f, RZ ;  /* 0x0000001f0c027819 */ /* 0x000fd000000006ff */
[----:B------:R-:W1:Y:S02]  /*5f20*/  SYNCS.PHASECHK.TRANS64 P0, [UR5+0x4b0], R2 ;  /* 0x0004b002ff0075a7 */ /* 0x000e640008001005 */
[----:B-1----:R-:W-:Y:S05]  /*5f30*/  @P0 BRA `(.L_x_121) ;  /* 0x0000000000080947 */ /* 0x002fea0003800000 */
[----:B------:R-:W1:Y:S02]  /*5f40*/  SYNCS.PHASECHK.TRANS64.TRYWAIT P0, [UR5+0x4b0], R2 ;  /* 0x0004b002ff0075a7 */ /* 0x000e640008001105 */
[----:B-1----:R-:W-:Y:S05]  /*5f50*/  @!P0 BRA `(.L_x_122) ;  /* 0x00000058003c8947 */ /* 0x002fea0003800000 */
.L_x_121:
[----:B------:R-:W-:-:S04]  /*5f60*/  UIADD3 UR4, UPT, UPT, UR6, 0x1, URZ ;  /* 0x0000000106047890 */ /* 0x000fc8000fffe0ff */
[----:B------:R-:W-:-:S04]  /*5f70*/  UISETP.NE.AND UP0, UPT, UR4, 0x2, UPT ;  /* 0x000000020400788c */ /* 0x000fc8000bf05270 */
[----:B------:R-:W-:Y:S02]  /*5f80*/  USEL UR7, URZ, 0x1, UP0 ;  /* 0x00000001ff077887 */ /* 0x000fe40008000000 */
[----:B------:R-:W-:-:S04]  /*5f90*/  USEL UR4, UR4, URZ, UP0 ;  /* 0x000000ff04047287 */ /* 0x000fc80008000000 */
[----:B------:R-:W-:Y:S01]  /*5fa0*/  ULEA UR4, UR4, UR54, 0x3 ;  /* 0x0000003604047291 */ /* 0x000fe2000f8e18ff */
[----:B-1----:R-:W-:-:S04]  /*5fb0*/  LOP3.LUT R2, R12, UR7, RZ, 0x3c, !PT ;  /* 0x000000070c027c12 */ /* 0x002fc8000f8e3cff */
[----:B------:R-:W-:-:S04]  /*5fc0*/  SHF.L.U32 R0, R2, 0x1f, RZ ;  /* 0x0000001f02007819 */ /* 0x000fc800000006ff */
[----:B------:R-:W1:Y:S02]  /*5fd0*/  SYNCS.PHASECHK.TRANS64 P0, [UR4+0x4b0], R0 ;  /* 0x0004b000ff0075a7 */ /* 0x000e640008001004 */
[----:B-1----:R-:W-:Y:S05]  /*5fe0*/  @P0 EXIT ;  /* 0x000000000000094d */ /* 0x002fea0003800000 */
[----:B------:R-:W-:Y:S02]  /*5ff0*/  SHF.L.U32 R2, R2, 0x1f, RZ ;  /* 0x0000001f02027819 */ /* 0x000fe400000006ff */
[----:B------:R-:W-:-:S07]  /*6000*/  MOV R0, UR4 ;  /* 0x0000000400007c02 */ /* 0x000fce0008000f00 */
.L_x_123:
[----:B-1----:R1:W2:Y:S02]  /*6010*/  SYNCS.PHASECHK.TRANS64.TRYWAIT P0, [R0+URZ+0x4b0], R2 ;  /* 0x0004b002000075a7 */ /* 0x0022a400080011ff */
[----:B--2---:R-:W-:Y:S05]  /*6020*/  @!P0 NANOSLEEP.SYNCS 0x989680 ;  /* 0x009896800000895d */ /* 0x004fea0003900000 */
[----:B------:R-:W2:Y:S02]  /*6030*/  @!P0 SYNCS.PHASECHK.TRANS64 P0, [R0+URZ+0x4b0], R2 ;  /* 0x0004b002000085a7 */ /* 0x000ea400080010ff */
[----:B--2---:R-:W-:Y:S05]  /*6040*/  @P0 EXIT ;  /* 0x000000000000094d */ /* 0x004fea0003800000 */
[----:B------:R-:W-:Y:S05]  /*6050*/  BRA `(.L_x_123) ;  /* 0xfffffffc00ec7947 */ /* 0x000fea000383ffff */
.L_x_116:
[----:B------:R-:W-:Y:S05]  /*6060*/  BRA.U UP4, `(.L_x_124) ;  /* 0x0000001104847547 */ /* 0x000fea000b800000 */
[----:B------:R-:W-:Y:S01]  /*6070*/  UMOV UR4, 0x40 ;  /* 0x0000004000047882 */ /* 0x000fe20000000000 */
[----:B------:R-:W-:Y:S01]  /*6080*/  NOP ;  /* 0x0000000000007918 */ /* 0x000fe20000000000 */
[----:B------:R-:W-:Y:S01]  /*6090*/  ULEA UR4, UR54, UR4, 0x18 ;  /* 0x0000000436047291 */ /* 0x000fe2000f8ec0ff */
[----:B------:R-:W-:Y:S02]  /*60a0*/  UMOV UR5, 0x400 ;  /* 0x0000040000057882 */ /* 0x000fe40000000000 */
[----:B------:R-:W-:-:S06]  /*60b0*/  ULEA UR54, UR54, UR5, 0x18 ;  /* 0x0000000536367291 */ /* 0x000fcc000f8ec0ff */
[----:B------:R-:W1:Y:S02]  /*60c0*/  LDS.U8 R0, [UR4+0x1c] ;  /* 0x00001c04ff007984 */ /* 0x000e640008000000 */
[----:B-1----:R-:W-:-:S13]  /*60d0*/  ISETP.NE.AND P0, PT, R0, RZ, PT ;  /* 0x000000ff0000720c */ /* 0x002fda0003f05270 */
[----:B------:R-:W-:Y:S05]  /*60e0*/  @P0 BRA `(.L_x_125) ;  /* 0x0000000400080947 */ /* 0x000fea0003800000 */
[----:B------:R-:W-:Y:S02]  /*60f0*/  UISETP.NE.U32.AND UP1, UPT, UR18, 0x1, UPT ;  /* 0x000000011200788c */ /* 0x000fe4000bf25070 */
[----:B------:R-:W-:-:S07]  /*6100*/  UIADD3 UR6, UPT, UPT, UR4, 0x8, URZ ;  /* 0x0000000804067890 */ /* 0x000fce000fffe0ff */
[----:B------:R-:W-:Y:S05]  /*6110*/  BRA.U !UP1, `(.L_x_126) ;  /* 0x00000001099c7547 */ /* 0x000fea000b800000 */
[----:B------:R-:W-:Y:S01]  /*6120*/  ELECT P0, URZ, PT ;  /* 0x0000000000ff782f */ /* 0x000fe20003800000 */
[----:B------:R-:W-:-:S12]  /*6130*/  BSSY B0, `(.L_x_126) ;  /* 0x0000025000007945 */ /* 0x000fd80003800000 */
[----:B------:R-:W-:Y:S05]  /*6140*/  @!P0 BRA `(.L_x_127) ;  /* 0x00000000008c8947 */ /* 0x000fea0003800000 */
[----:B------:R-:W-:-:S05]  /*6150*/  UMOV UR5, 0x10 ;  /* 0x0000001000057882 */ /* 0x000fca0000000000 */
[----:B------:R-:W-:Y:S04]  /*6160*/  DEPBAR.LE SB1, 0x36 ;  /* 0x00009d800000791a */ /* 0x000fe80000000000 */
[----:B------:R-:W1:Y:S02]  /*6170*/  UTCATOMSWS.2CTA.FIND_AND_SET.ALIGN UP0, UR5, UR5 ;  /* 0x00000005000575e3 */ /* 0x000e640008200800 */
[----:B-1----:R-:W-:Y:S01]  /*6180*/  MOV R10, UR5 ;  /* 0x00000005000a7c02 */ /* 0x002fe20008000f00 */
[----:B------:R-:W-:Y:S06]  /*6190*/  BRA.U UP0, `(.L_x_128) ;  /* 0x0000000100187547 */ /* 0x000fec000b800000 */
.L_x_129:
[----:B------:R-:W-:Y:S05]  /*61a0*/  NANOSLEEP 0x64 ;  /* 0x000000640000795d */ /* 0x000fea0003800000 */
[----:B------:R-:W-:-:S05]  /*61b0*/  UMOV UR5, 0x10 ;  /* 0x0000001000057882 */ /* 0x000fca0000000000 */
[----:B------:R-:W-:Y:S04]  /*61c0*/  DEPBAR.LE SB1, 0x36 ;  /* 0x00009d800000791a */ /* 0x000fe80000000000 */
[----:B------:R-:W1:Y:S02]  /*61d0*/  UTCATOMSWS.2CTA.FIND_AND_SET.ALIGN UP0, UR5, UR5 ;  /* 0x00000005000575e3 */ /* 0x000e640008200800 */
[----:B-1----:R-:W-:Y:S01]  /*61e0*/  MOV R10, UR5 ;  /* 0x00000005000a7c02 */ /* 0x002fe20008000f00 */
[----:B------:R-:W-:Y:S05]  /*61f0*/  BRA.U !UP0, `(.L_x_129) ;  /* 0xfffffffd08e87547 */ /* 0x000fea000b83ffff */
.L_x_128:
[----:B------:R-:W1:Y:S01]  /*6200*/  LDS R6, [UR4+0x10] ;  /* 0x00001004ff067984 */ /* 0x000e620008000800 */
[----:B------:R-:W-:Y:S01]  /*6210*/  IMAD.U32 R0, RZ, RZ, UR54 ;  /* 0x00000036ff007e24 */ /* 0x000fe2000f8e00ff */
[----:B------:R-:W-:-:S03]  /*6220*/  MOV R4, UR17 ;  /* 0x0000001100047c02 */ /* 0x000fc60008000f00 */
[----:B------:R-:W-:Y:S01]  /*6230*/  VIADD R0, R0, 0x550 ;  /* 0x0000055000007836 */ /* 0x000fe20000000000 */
[----:B-1----:R-:W-:-:S04]  /*6240*/  SHF.L.U32 R6, R6, 0x1f, RZ ;  /* 0x0000001f06067819 */ /* 0x002fc800000006ff */
[----:B------:R-:W1:Y:S02]  /*6250*/  SYNCS.PHASECHK.TRANS64.TRYWAIT P0, [UR4+0x8], R6 ;  /* 0x00000806ff0075a7 */ /* 0x000e640008001104 */
[----:B-1----:R-:W-:Y:S05]  /*6260*/  @P0 BRA `(.L_x_130) ;  /* 0x0000000000080947 */ /* 0x002fea0003800000 */
[----:B------:R-:W1:Y:S02]  /*6270*/  SYNCS.PHASECHK.TRANS64.TRYWAIT P0, [UR4+0x8], R6 ;  /* 0x00000806ff0075a7 */ /* 0x000e640008001104 */
[----:B-1----:R-:W-:Y:S05]  /*6280*/  @!P0 BRA `(.L_x_131) ;  /* 0x0000005400888947 */ /* 0x002fea0003800000 */
.L_x_130:
[----:B------:R-:W-:Y:S01]  /*6290*/  PRMT R4, R4, 0x654, R0 ;  /* 0x0000065404047816 */ /* 0x000fe20000000000 */
[----:B------:R-:W-:Y:S01]  /*62a0*/  HFMA2 R0, -RZ, RZ, 0, 5.9604644775390625e-08 ;  /* 0x00000001ff007431 */ /* 0x000fe200000001ff */
[----:B------:R-:W-:Y:S01]  /*62b0*/  UPRMT UR5, UR17, 0x654, UR6 ;  /* 0x0000065411057896 */ /* 0x000fe20008000006 */
[----:B------:R-:W-:Y:S02]  /*62c0*/  IMAD.MOV.U32 R8, RZ, RZ, 0xffff ;  /* 0x0000ffffff087424 */ /* 0x000fe400078e00ff */
[----:B-1----:R-:W-:Y:S02]  /*62d0*/  IMAD.MOV.U32 R6, RZ, RZ, 0x4 ;  /* 0x00000004ff067424 */ /* 0x002fe400078e00ff */
[----:B------:R-:W-:Y:S01]  /*62e0*/  IMAD.SHL.U32 R9, R10, 0x20, RZ ;  /* 0x000000200a097824 */ /* 0x000fe200078e00ff */
[----:B------:R-:W-:Y:S02]  /*62f0*/  MOV R5, UR5 ;  /* 0x0000000500057c02 */ /* 0x000fe40008000f00 */
[-C--:B------:R-:W-:Y:S01]  /*6300*/  SHF.L.U32 R8, R8, R10.reuse, RZ ;  /* 0x0000000a08087219 */ /* 0x080fe200000006ff */
[----:B------:R1:W-:Y:S01]  /*6310*/  SYNCS.ARRIVE.TRANS64.RED RZ, [UR5], R6 ;  /* 0x00000006ffff79a7 */ /* 0x0003e20008000405 */
[----:B------:R-:W-:Y:S01]  /*6320*/  SHF.L.U32 R7, R0, R10, RZ ;  /* 0x0000000a00077219 */ /* 0x000fe200000006ff */
[----:B------:R1:W-:Y:S04]  /*6330*/  STS [UR54+0x550], R9 ;  /* 0x00055009ff007988 */ /* 0x0003e80008000836 */
[----:B------:R1:W-:Y:S04]  /*6340*/  STAS [R4.64], R10 ;  /* 0x0000000a04007dbd */ /* 0x0003e8000c0008ff */
[----:B------:R1:W-:Y:S04]  /*6350*/  ATOMS.OR RZ, [UR4+0x14], R8 ;  /* 0x00001408ffff798c */ /* 0x0003e8000b000004 */
[----:B------:R1:W-:Y:S04]  /*6360*/  ATOMS.OR RZ, [UR4+0x18], R7 ;  /* 0x00001807ffff798c */ /* 0x0003e8000b000004 */
[----:B------:R1:W-:Y:S02]  /*6370*/  ATOMS.XOR RZ, [UR4+0x10], R0 ;  /* 0x00001000ffff798c */ /* 0x0003e4000b800004 */
.L_x_127:
[----:B------:R-:W-:Y:S05]  /*6380*/  BSYNC B0 ;  /* 0x0000000000007941 */ /* 0x000fea0003800000 */
.L_x_126:
[----:B------:R-:W-:Y:S05]  /*6390*/  BRA.U UP1, `(.L_x_132) ;  /* 0x00000001016c7547 */ /* 0x000fea000b800000 */
[----:B------:R-:W-:-:S03]  /*63a0*/  UMOV UR5, 0xffffffff ;  /* 0xffffffff00057882 */ /* 0x000fc60000000000 */
[----:B------:R-:W-:Y:S05]  /*63b0*/  BRA.DIV UR5, `(.L_x_133) ;  /* 0x0000005605547947 */ /* 0x000fea000b800000 */
[----:B------:R-:W-:-:S13]  /*63c0*/  ELECT P0, URZ, PT ;  /* 0x0000000000ff782f */ /* 0x000fda0003800000 */
.L_x_335:
[----:B------:R-:W-:Y:S05]  /*63d0*/  @!P0 BRA `(.L_x_132) ;  /* 0x00000000005c8947 */ /* 0x000fea0003800000 */
[----:B-1----:R-:W1:Y:S02]  /*63e0*/  LDS R4, [UR4+0x10] ;  /* 0x00001004ff047984 */ /* 0x002e640008000800 */
[----:B-1----:R-:W-:-:S04]  /*63f0*/  SHF.L.U32 R4, R4, 0x1f, RZ ;  /* 0x0000001f04047819 */ /* 0x002fc800000006ff */
[----:B------:R-:W1:Y:S02]  /*6400*/  SYNCS.PHASECHK.TRANS64.TRYWAIT P0, [UR4+0x8], R4 ;  /* 0x00000804ff0075a7 */ /* 0x000e640008001104 */
[----:B-1----:R-:W-:Y:S05]  /*6410*/  @P0 BRA `(.L_x_134) ;  /* 0x0000000000080947 */ /* 0x002fea0003800000 */
[----:B------:R-:W1:Y:S02]  /*6420*/  SYNCS.PHASECHK.TRANS64.TRYWAIT P0, [UR4+0x8], R4 ;  /* 0x00000804ff0075a7 */ /* 0x000e640008001104 */
[----:B-1----:R-:W-:Y:S05]  /*6430*/  @!P0 BRA `(.L_x_135) ;  /* 0x0000005400588947 */ /* 0x002fea0003800000 */
.L_x_134:
[----:B------:R-:W2:Y:S01]  /*6440*/  LDS R6, [UR54+0x550] ;  /* 0x00055036ff067984 */ /* 0x000ea20008000800 */
[----:B-1----:R-:W-:Y:S02]  /*6450*/  HFMA2 R0, -RZ, RZ, 0, 5.9604644775390625e-08 ;  /* 0x00000001ff007431 */ /* 0x002fe400000001ff */
[----:B------:R-:W-:Y:S01]  /*6460*/  IMAD.MOV.U32 R4, RZ, RZ, 0xffff ;  /* 0x0000ffffff047424 */ /* 0x000fe200078e00ff */
[----:B------:R-:W-:Y:S01]  /*6470*/  UPRMT UR5, UR17, 0x654, UR6 ;  /* 0x0000065411057896 */ /* 0x000fe20008000006 */
[----:B--2---:R-:W-:-:S03]  /*6480*/  IMAD.SHL.U32 R5, R6, 0x20, RZ ;  /* 0x0000002006057824 */ /* 0x004fc600078e00ff */
[-C--:B------:R-:W-:Y:S02]  /*6490*/  SHF.L.U32 R4, R4, R6.reuse, RZ ;  /* 0x0000000604047219 */ /* 0x080fe400000006ff */
[----:B------:R-:W-:Y:S01]  /*64a0*/  SHF.L.U32 R6, R0, R6, RZ ;  /* 0x0000000600067219 */ /* 0x000fe200000006ff */
[----:B------:R2:W-:Y:S04]  /*64b0*/  STS [UR54+0x550], R5 ;  /* 0x00055005ff007988 */ /* 0x0005e80008000836 */
[----:B------:R2:W-:Y:S04]  /*64c0*/  ATOMS.OR RZ, [UR4+0x14], R4 ;  /* 0x00001404ffff798c */ /* 0x0005e8000b000004 */
[----:B------:R2:W-:Y:S01]  /*64d0*/  ATOMS.OR RZ, [UR4+0x18], R6 ;  /* 0x00001806ffff798c */ /* 0x0005e2000b000004 */
[----:B------:R-:W-:Y:S03]  /*64e0*/  SYNCS.ARRIVE.TRANS64.RED.A1T0 RZ, [UR5], RZ ;  /* 0x000000ffffff79a7 */ /* 0x000fe60008100405 */
[----:B------:R2:W-:Y:S01]  /*64f0*/  ATOMS.XOR RZ, [UR4+0x10], R0 ;  /* 0x00001000ffff798c */ /* 0x0005e2000b800004 */
[----:B------:R-:W-:Y:S05]  /*6500*/  BRA `(.L_x_132) ;  /* 0x0000000000107947 */ /* 0x000fea0003800000 */
.L_x_125:
[----:B------:R-:W-:Y:S02]  /*6510*/  MOV R0, 0xffffffff ;  /* 0xffffffff00007802 */ /* 0x000fe40000000f00 */
[----:B------:R-:W-:-:S03]  /*6520*/  MOV R4, 0x6550 ;  /* 0x0000655000047802 */ /* 0x000fc60000000f00 */
[----:B------:R1:W-:Y:S04]  /*6530*/  STS [UR54+0x550], R0 ;  /* 0x00055000ff007988 */ /* 0x0003e80008000836 */
[----:B-1---5:R-:W-:Y:S05]  /*6540*/  CALL.REL.NOINC `($__internal_1_$__cuda_sm10x_tcgen05_guardrail_trap_phase_invalid_during_alloc) ;  /* 0x0000005800607944 */ /* 0x022fea0003c00000 */
.L_x_132:
[----:B------:R-:W-:Y:S05]  /*6550*/  WARPSYNC.ALL ;  /* 0x0000000000007948 */ /* 0x000fea0003800000 */
[----:B------:R-:W3:Y:S01]  /*6560*/  S2UR UR6, SR_CgaCtaId ;  /* 0x00000000000679c3 */ /* 0x000ee20000008800 */
[----:B------:R-:W-:Y:S01]  /*6570*/  UMOV UR4, 0x400 ;  /* 0x0000040000047882 */ /* 0x000fe20000000000 */
[----:B------:R-:W-:-:S06]  /*6580*/  NOP ;  /* 0x0000000000007918 */ /* 0x000fcc0000000000 */
[----:B------:R-:W-:Y:S06]  /*6590*/  BAR.ARV 0x6, 0xa0 ;  /* 0x0182800000007b1d */ /* 0x000fec0000002000 */
[----:B------:R-:W-:Y:S01]  /*65a0*/  LOP3.LUT R3, R3, 0xffff, RZ, 0xc0, !PT ;  /* 0x0000ffff03037812 */ /* 0x000fe200078ec0ff */
[----:B-1----:R-:W-:Y:S01]  /*65b0*/  IMAD.MOV.U32 R9, RZ, RZ, 0x1 ;  /* 0x00000001ff097424 */ /* 0x002fe200078e00ff */
[----:B------:R-:W-:Y:S01]  /*65c0*/  LOP3.LUT R2, R2, 0xffff, RZ, 0xc0, !PT ;  /* 0x0000ffff02027812 */ /* 0x000fe200078ec0ff */
[----:B------:R-:W-:Y:S01]  /*65d0*/  IMAD.MOV.U32 R8, RZ, RZ, RZ ;  /* 0x000000ffff087224 */ /* 0x000fe200078e00ff */
[----:B------:R-:W-:Y:S01]  /*65e0*/  R2UR UR11, R3 ;  /* 0x00000000030b72ca */ /* 0x000fe200000e0000 */
[----:B------:R-:W-:Y:S01]  /*65f0*/  UMOV UR22, URZ ;  /* 0x000000ff00167c82 */ /* 0x000fe20008000000 */
[----:B------:R-:W-:-:S02]  /*6600*/  R2UR UR10, R2 ;  /* 0x00000000020a72ca */ /* 0x000fc400000e0000 */
[----:B------:R-:W-:Y:S01]  /*6610*/  CS2R R2, SRZ ;  /* 0x0000000000027805 */ /* 0x000fe2000001ff00 */
[----:B------:R-:W-:Y:S01]  /*6620*/  UMOV UR21, URZ ;  /* 0x000000ff00157c82 */ /* 0x000fe20008000000 */
[----:B------:R-:W-:Y:S02]  /*6630*/  UISETP.NE.AND UP3, UPT, UR18, URZ, UPT ;  /* 0x000000ff1200728c */ /* 0x000fe4000bf65270 */
[----:B---3--:R-:W-:Y:S01]  /*6640*/  ULEA UR6, UR6, UR4, 0x18 ;  /* 0x0000000406067291 */ /* 0x008fe2000f8ec0ff */
[----:B------:R-:W1:Y:S03]  /*6650*/  LDCU UR4, c[0x0][0x38c] ;  /* 0x00007180ff0477ac */ /* 0x000e660008000800 */
[----:B------:R-:W-:Y:S02]  /*6660*/  UIADD3 UR12, UPT, UPT, UR6, 0x2800, URZ ;  /* 0x00002800060c7890 */ /* 0x000fe4000fffe0ff */
[----:B------:R-:W-:-:S03]  /*6670*/  UIADD3 UR13, UPT, UPT, UR6, 0x26800, URZ ;  /* 0x00026800060d7890 */ /* 0x000fc6000fffe0ff */
[----:B--2---:R-:W2:Y:S01]  /*6680*/  LDS R0, [UR6+0x550] ;  /* 0x00055006ff007984 */ /* 0x004ea20008000800 */
[----:B------:R-:W-:Y:S02]  /*6690*/  USHF.R.U32.HI UR12, URZ, 0x4, UR12 ;  /* 0x00000004ff0c7899 */ /* 0x000fe4000801160c */
[----:B------:R-:W-:Y:S02]  /*66a0*/  USHF.R.U32.HI UR13, URZ, 0x4, UR13 ;  /* 0x00000004ff0d7899 */ /* 0x000fe4000801160d */
[----:B------:R-:W-:Y:S02]  /*66b0*/  ULOP3.LUT UR12, UR12, 0x3fff, URZ, 0xc0, !UPT ;  /* 0x00003fff0c0c7892 */ /* 0x000fe4000f8ec0ff */
[----:B------:R-:W-:Y:S02]  /*66c0*/  ULOP3.LUT UR13, UR13, 0x3fff, URZ, 0xc0, !UPT ;  /* 0x00003fff0d0d7892 */ /* 0x000fe4000f8ec0ff */
[----:B------:R-:W-:Y:S02]  /*66d0*/  ULOP3.LUT UR12, UR12, 0x10000, URZ, 0xfc, !UPT ;  /* 0x000100000c0c7892 */ /* 0x000fe4000f8efcff */
[----:B-1----:R-:W-:-:S02]  /*66e0*/  UIADD3 UR4, UPT, UPT, UR4, 0x1f, URZ ;  /* 0x0000001f04047890 */ /* 0x002fc4000fffe0ff */
[----:B------:R-:W-:Y:S02]  /*66f0*/  ULOP3.LUT UR13, UR13, 0x10000, URZ, 0xfc, !UPT ;  /* 0x000100000d0d7892 */ /* 0x000fe4000f8efcff */
[----:B------:R-:W-:Y:S01]  /*6700*/  USHF.R.S32.HI UR5, URZ, 0x1f, UR4 ;  /* 0x0000001fff057899 */ /* 0x000fe20008011404 */
[----:B------:R-:W-:Y:S01]  /*6710*/  UMOV UR20, URZ ;  /* 0x000000ff00147c82 */ /* 0x000fe20008000000 */
[----:B------:R-:W-:Y:S02]  /*6720*/  UMOV UR26, 0x0 ;  /* 0x00000000001a7882 */ /* 0x000fe40000000000 */
[----:B------:R-:W-:Y:S01]  /*6730*/  ULEA.HI UR5, UR5, UR4, URZ, 0x5 ;  /* 0x0000000405057291 */ /* 0x000fe2000f8f28ff */
[----:B------:R-:W-:-:S03]  /*6740*/  UMOV UR27, 0x8100490 ;  /* 0x08100490001b7882 */ /* 0x000fc60000000000 */
[----:B------:R-:W-:-:S04]  /*6750*/  USHF.R.S32.HI UR5, URZ, 0x5, UR5 ;  /* 0x00000005ff057899 */ /* 0x000fc80008011405 */
[----:B------:R-:W-:-:S04]  /*6760*/  UISETP.LT.AND UP0, UPT, UR5, 0x1, UPT ;  /* 0x000000010500788c */ /* 0x000fc8000bf01270 */
[----:B------:R-:W-:Y:S01]  /*6770*/  USEL UR23, UR5, 0x1, !UP0 ;  /* 0x0000000105177887 */ /* 0x000fe2000c000000 */
[----:B--2---:R-:W-:-:S15]  /*6780*/  R2UR UR24, R0 ;  /* 0x00000000001872ca */ /* 0x004fde00000e0000 */
.L_x_143:
[C---:B------:R-:W-:Y:S02]  /*6790*/  LEA R0, R8.reuse, UR6, 0x3 ;  /* 0x0000000608007c11 */ /* 0x040fe4000f8e18ff */
[----:B------:R-:W-:Y:S02]  /*67a0*/  SHF.L.U32 R4, R3, 0x1f, RZ ;  /* 0x0000001f03047819 */ /* 0x000fe400000006ff */
[----:B------:R-:W-:Y:S02]  /*67b0*/  LEA R5, R8, UR6, 0x4 ;  /* 0x0000000608057c11 */ /* 0x000fe4000f8e20ff */
[----:B------:R-:W1:Y:S02]  /*67c0*/  SYNCS.PHASECHK.TRANS64.TRYWAIT P0, [R0+URZ+0x4a0], R4 ;  /* 0x0004a004000075a7 */ /* 0x000e6400080011ff */
[----:B-1-34-:R-:W-:Y:S05]  /*67d0*/  @!P0 BRA `(.L_x_136) ;  /* 0x0000005000888947 */ /* 0x01afea0003800000 */
.L_x_336:
[----:B-1----:R-:W1:Y:S01]  /*67e0*/  LDS.128 R4, [R5+0x530] ;  /* 0x0005300005047984 */ /* 0x002e620000000c00 */
[----:B------:R-:W-:Y:S02]  /*67f0*/  VIADD R0, R0, 0x4b0 ;  /* 0x000004b000007836 */ /* 0x000fe40000000000 */
[----:B------:R-:W-:Y:S01]  /*6800*/  VIADD R8, R8, 0x1 ;  /* 0x0000000108087836 */ /* 0x000fe20000000000 */
[----:B------:R-:W-:Y:S01]  /*6810*/  @!PT LDS RZ, [RZ] ;  /* 0x00000000fffff984 */ /* 0x000fe20000000800 */
[----:B------:R-:W-:Y:S01]  /*6820*/  @!PT LDS RZ, [RZ] ;  /* 0x00000000fffff984 */ /* 0x000fe20000000800 */
[----:B------:R-:W-:Y:S01]  /*6830*/  @!PT LDS RZ, [RZ] ;  /* 0x00000000fffff984 */ /* 0x000fe20000000800 */
[----:B------:R-:W-:Y:S01]  /*6840*/  @!PT LDS RZ, [RZ] ;  /* 0x00000000fffff984 */ /* 0x000fe20000000800 */
[----:B------:R2:W-:Y:S06]  /*6850*/  MEMBAR.ALL.CTA ;  /* 0x0000000000007992 */ /* 0x0005ec0000008000 */
[----:B--2---:R-:W2:Y:S01]  /*6860*/  FENCE.VIEW.ASYNC.S ;  /* 0x00000000000073c6 */ /* 0x004ea20000000000 */
[----:B------:R-:W-:-:S04]  /*6870*/  PRMT R0, RZ, 0x654, R0 ;  /* 0x00000654ff007816 */ /* 0x000fc80000000000 */
[----:B--2---:R2:W-:Y:S01]  /*6880*/  SYNCS.ARRIVE.TRANS64.RED.A1T0 RZ, [R0+URZ], RZ ;  /* 0x000000ff00ff79a7 */ /* 0x0045e200081004ff */
[----:B-1----:R-:W-:Y:S01]  /*6890*/  LOP3.LUT P1, RZ, R6, 0x1, RZ, 0xc0, !PT ;  /* 0x0000000106ff7812 */ /* 0x002fe2000782c0ff */
[----:B--2---:R-:W-:-:S12]  /*68a0*/  BRA.U UP3, `(.L_x_137) ;  /* 0x0000000103cc7547 */ /* 0x004fd8000b800000 */
[----:B------:R-:W1:Y:S01]  /*68b0*/  LDCU UR4, c[0x0][0x38c] ;  /* 0x00007180ff0477ac */ /* 0x000e620008000800 */
[----:B------:R-:W-:Y:S02]  /*68c0*/  PLOP3.LUT P2, PT, PT, PT, PT, 0x80, 0x8 ;  /* 0x000000000008781c */ /* 0x000fe40003f4f070 */
[----:B------:R-:W-:Y:S01]  /*68d0*/  SHF.L.U32 R4, R9, 0x1f, RZ ;  /* 0x0000001f09047819 */ /* 0x000fe200000006ff */
[----:B------:R-:W-:Y:S02]  /*68e0*/  ULEA UR9, UR22, UR6, 0x3 ;  /* 0x0000000616097291 */ /* 0x000fe4000f8e18ff */
[----:B-1----:R-:W-:-:S06]  /*68f0*/  UISETP.GE.AND UP0, UPT, UR4, 0x1, UPT ;  /* 0x000000010400788c */ /* 0x002fcc000bf06270 */
[----:B------:R-:W-:-:S05]  /*6900*/  PLOP3.LUT P0, PT, PT, PT, UP0, 0x80, 0x8 ;  /* 0x000000000008781c */ /* 0x000fca0003f0f008 */
[----:B------:R-:W-:-:S08]  /*6910*/  @UP0 ULEA UR4, UR21, UR6, 0x3 ;  /* 0x0000000615040291 */ /* 0x000fd0000f8e18ff */
[----:B------:R-:W-:-:S04]  /*6920*/  @P0 SHF.L.U32 R0, R2, 0x1f, RZ ;  /* 0x0000001f02000819 */ /* 0x000fc800000006ff */
[----:B------:R1:W2:Y:S01]  /*6930*/  @P0 SYNCS.PHASECHK.TRANS64.TRYWAIT P2, [UR4], R0 ;  /* 0x00000000ff0005a7 */ /* 0x0002a20008041104 */
[----:B------:R-:W3:Y:S02]  /*6940*/  SYNCS.PHASECHK.TRANS64.TRYWAIT P0, [UR9+0x4e0], R4 ;  /* 0x0004e004ff0075a7 */ /* 0x000ee40008001109 */
[----:B-123--:R-:W-:Y:S05]  /*6950*/  @!P0 BRA `(.L_x_138) ;  /* 0x00000050003c8947 */ /* 0x00efea0003800000 */
.L_x_338:
[----:B------:R-:W-:Y:S01]  /*6960*/  UMOV UR19, UR20 ;  /* 0x0000001400137c82 */ /* 0x000fe20008000000 */
[----:B------:R-:W-:Y:S05]  /*6970*/  BRA.U !UP0, `(.L_x_139) ;  /* 0x0000000108887547 */ /* 0x000fea000b800000 */
[----:B------:R-:W-:Y:S02]  /*6980*/  UIADD3 UR19, UPT, UPT, UR23, UR20, URZ ;  /* 0x0000001417137290 */ /* 0x000fe4000fffe0ff */
[----:B------:R-:W-:Y:S02]  /*6990*/  ULEA UR8, UR22, UR24, 0x5 ;  /* 0x0000001816087291 */ /* 0x000fe4000f8e28ff */
[----:B------:R-:W-:Y:S01]  /*69a0*/  UPLOP3.LUT UP2, UPT, UPT, UPT, UPT, 0x40, 0x4 ;  /* 0x000000000004789c */ /* 0x000fe20003f4e870 */
[----:B------:R-:W-:Y:S01]  /*69b0*/  UMOV UR16, UR5 ;  /* 0x0000000500107c82 */ /* 0x000fe20008000000 */
[----:B------:R-:W-:-:S09]  /*69c0*/  UMOV UR15, UR21 ;  /* 0x00000015000f7c82 */ /* 0x000fd20008000000 */
.L_x_142:
[----:B--2---:R-:W-:Y:S01]  /*69d0*/  ULEA UR7, UR15, UR6, 0x3 ;  /* 0x000000060f077291 */ /* 0x004fe2000f8e18ff */
[----:B---3--:R-:W-:Y:S11]  /*69e0*/  @P2 BRA `(.L_x_140) ;  /* 0x00000000000c2947 */ /* 0x008ff60003800000 */
[----:B-1----:R-:W-:Y:S04]  /*69f0*/  SHF.L.U32 R4, R2, 0x1f, RZ ;  /* 0x0000001f02047819 */ /* 0x002fe800000006ff */
[----:B------:R-:W1:Y:S02]  /*6a00*/  SYNCS.PHASECHK.TRANS64.TRYWAIT P0, [UR7], R4 ;  /* 0x00000004ff0075a7 */ /* 0x000e640008001107 */
[----:B-1----:R-:W-:Y:S05]  /*6a10*/  @!P0 BRA `(.L_x_141) ;  /* 0x0000005000248947 */ /* 0x002fea0003800000 */
.L_x_140:
[----:B------:R-:W-:Y:S01]  /*6a20*/  UISETP.NE.AND UP0, UPT, UR16, 0x1, UPT ;  /* 0x000000011000788c */ /* 0x000fe2000bf05270 */
[----:B------:R-:W-:Y:S01]  /*6a30*/  PLOP3.LUT P2, PT, PT, PT, PT, 0x80, 0x8 ;  /* 0x000000000008781c */ /* 0x000fe20003f4f070 */
[----:B------:R-:W-:Y:S02]  /*6a40*/  UIADD3 UR21, UPT, UPT, UR15, 0x1, URZ ;  /* 0x000000010f157890 */ /* 0x000fe4000fffe0ff */
[----:B------:R-:W-:Y:S02]  /*6a50*/  ULEA UR28, UR15, UR13, 0x6 ;  /* 0x0000000d0f1c7291 */ /* 0x000fe4000f8e30ff */
[----:B------:R-:W-:Y:S01]  /*6a60*/  UISETP.NE.AND UP1, UPT, UR21, 0x48, UPT ;  /* 0x000000481500788c */ /* 0x000fe2000bf25270 */
[----:B------:R-:W-:Y:S01]  /*6a70*/  PLOP3.LUT P0, PT, PT, PT, UP0, 0x80, 0x8 ;  /* 0x000000000008781c */ /* 0x000fe20003f0f008 */
[----:B------:R-:W-:Y:S02]  /*6a80*/  ULEA UR30, UR15, UR12, 0x7 ;  /* 0x0000000c0f1e7291 */ /* 0x000fe4000f8e38ff */
[----:B------:R-:W-:Y:S02]  /*6a90*/  USEL UR14, URZ, 0x1, UP1 ;  /* 0x00000001ff0e7887 */ /* 0x000fe40008800000 */
[----:B------:R-:W-:Y:S02]  /*6aa0*/  USEL UR21, UR21, URZ, UP1 ;  /* 0x000000ff15157287 */ /* 0x000fe40008800000 */
[----:B------:R-:W-:Y:S02]  /*6ab0*/  UIADD3 UR7, UPT, UPT, UR7, 0x240, URZ ;  /* 0x0000024007077890 */ /* 0x000fe4000fffe0ff */
[----:B------:R-:W-:Y:S01]  /*6ac0*/  @UP0 ULEA UR4, UR21, UR6, 0x3 ;  /* 0x0000000615040291 */ /* 0x000fe2000f8e18ff */
[----:B------:R-:W-:Y:S01]  /*6ad0*/  LOP3.LUT R2, R2, UR14, RZ, 0x3c, !PT ;  /* 0x0000000e02027c12 */ /* 0x000fe2000f8e3cff */
[----:B------:R-:W-:Y:S01]  /*6ae0*/  UMOV UR29, 0xc0004010 ;  /* 0xc0004010001d7882 */ /* 0x000fe20000000000 */
[----:B------:R-:W-:Y:S01]  /*6af0*/  UMOV UR31, 0xc0004010 ;  /* 0xc0004010001f7882 */ /* 0x000fe20000000000 */
[----:B------:R-:W-:Y:S01]  /*6b00*/  UIADD3 UR20, UPT, UPT, UR20, 0x1, URZ ;  /* 0x0000000114147890 */ /* 0x000fe2000fffe0ff */
[----:B-1----:R-:W-:Y:S01]  /*6b10*/  @P0 SHF.L.U32 R0, R2, 0x1f, RZ ;  /* 0x0000001f02000819 */ /* 0x002fe200000006ff */
[----:B------:R-:W-:Y:S02]  /*6b20*/  UIADD3 UR16, UPT, UPT, UR16, -0x1, URZ ;  /* 0xffffffff10107890 */ /* 0x000fe4000fffe0ff */
[----:B------:R-:W-:Y:S01]  /*6b30*/  UISETP.NE.AND UP0, UPT, UR20, UR19, UPT ;  /* 0x000000131400728c */ /* 0x000fe2000bf05270 */
[----:B------:R2:W3:Y:S01]  /*6b40*/  @P0 SYNCS.PHASECHK.TRANS64.TRYWAIT P2, [UR4], R0 ;  /* 0x00000000ff0005a7 */ /* 0x0004e20008041104 */
[----:B------:R2:W-:Y:S01]  /*6b50*/  UTCQMMA.2CTA gdesc[UR30], gdesc[UR28], tmem[UR8], tmem[UR26], idesc[UR27], UP2 ;  /* 0x00ff1a1c1e0075ea */ /* 0x0005e20009200308 */
[----:B------:R-:W-:Y:S01]  /*6b60*/  UPLOP3.LUT UP2, UPT, UPT, UPT, UPT, 0x80, 0x8 ;  /* 0x000000000008789c */ /* 0x000fe20003f4f070 */
[----:B------:R2:W-:Y:S01]  /*6b70*/  UTCBAR.2CTA.MULTICAST [UR7], URZ, UR11 ;  /* 0x000000ff070073e9 */ /* 0x0005e2000820080b */
[----:B------:R-:W-:Y:S04]  /*6b80*/  UMOV UR15, UR21 ;  /* 0x00000015000f7c82 */ /* 0x000fe80008000000 */
[----:B------:R-:W-:Y:S05]  /*6b90*/  BRA.U UP0, `(.L_x_142) ;  /* 0xfffffffd008c7547 */ /* 0x000fea000b83ffff */
.L_x_139:
[----:B------:R-:W-:Y:S01]  /*6ba0*/  UIADD3 UR9, UPT, UPT, UR9, 0x4c0, URZ ;  /* 0x000004c009097890 */ /* 0x000fe2000fffe0ff */
[----:B------:R-:W-:-:S08]  /*6bb0*/  UMOV UR20, UR19 ;  /* 0x0000001300147c82 */ /* 0x000fd00008000000 */
[----:B------:R4:W-:Y:S01]  /*6bc0*/  UTCBAR.2CTA.MULTICAST [UR9], URZ, UR10 ;  /* 0x000000ff090073e9 */ /* 0x0009e2000820080a */
[----:B------:R-:W-:Y:S02]  /*6bd0*/  NOP ;  /* 0x0000000000007918 */ /* 0x000fe40000000000 */
.L_x_137:
[----:B------:R-:W-:Y:S01]  /*6be0*/  UIADD3 UR22, UPT, UPT, UR22, 0x1, URZ ;  /* 0x0000000116167890 */ /* 0x000fe2000fffe0ff */
[----:B------:R-:W-:-:S03]  /*6bf0*/  ISETP.NE.AND P0, PT, R8, 0x2, PT ;  /* 0x000000020800780c */ /* 0x000fc60003f05270 */
[----:B------:R-:W-:Y:S01]  /*6c00*/  UISETP.NE.AND UP0, UPT, UR22, 0x4, UPT ;  /* 0x000000041600788c */ /* 0x000fe2000bf05270 */
[----:B-12---:R-:W-:Y:S02]  /*6c10*/  SEL R0, RZ, 0x1, P0 ;  /* 0x00000001ff007807 */ /* 0x006fe40000000000 */
[----:B------:R-:W-:Y:S01]  /*6c20*/  SEL R8, R8, RZ, P0 ;  /* 0x000000ff08087207 */ /* 0x000fe20000000000 */
[----:B------:R-:W-:Y:S01]  /*6c30*/  USEL UR4, URZ, 0x1, UP0 ;  /* 0x00000001ff047887 */ /* 0x000fe20008000000 */
[----:B------:R-:W-:Y:S01]  /*6c40*/  LOP3.LUT R3, R3, R0, RZ, 0x3c, !PT ;  /* 0x0000000003037212 */ /* 0x000fe200078e3cff */
[----:B------:R-:W-:-:S04]  /*6c50*/  USEL UR22, UR22, URZ, UP0 ;  /* 0x000000ff16167287 */ /* 0x000fc80008000000 */
[----:B------:R-:W-:Y:S01]  /*6c60*/  LOP3.LUT R9, R9, UR4, RZ, 0x3c, !PT ;  /* 0x0000000409097c12 */ /* 0x000fe2000f8e3cff */
[----:B------:R-:W-:Y:S07]  /*6c70*/  @P1 BRA `(.L_x_143) ;  /* 0xfffffff800c41947 */ /* 0x000fee000383ffff */
[----:B------:R-:W1:Y:S01]  /*6c80*/  S2UR UR4, SR_CgaCtaId ;  /* 0x00000000000479c3 */ /* 0x000e620000008800 */
[----:B------:R-:W-:Y:S01]  /*6c90*/  ELECT P0, URZ, PT ;  /* 0x0000000000ff782f */ /* 0x000fe20003800000 */
[----:B------:R-:W-:Y:S01]  /*6ca0*/  HFMA2 R0, -RZ, RZ, 0, 5.9604644775390625e-08 ;  /* 0x00000001ff007431 */ /* 0x000fe200000001ff */
[----:B------:R-:W-:-:S05]  /*6cb0*/  UMOV UR5, 0x40 ;  /* 0x0000004000057882 */ /* 0x000fca0000000000 */
[----:B------:R-:W-:Y:S01]  /*6cc0*/  UVIRTCOUNT.DEALLOC.SMPOOL 0x80 ;  /* 0x000000800000784c */ /* 0x000fe20000000000 */
[----:B------:R-:W-:Y:S02]  /*6cd0*/  UISETP.NE.AND UP1, UPT, UR18, URZ, UPT ;  /* 0x000000ff1200728c */ /* 0x000fe4000bf25270 */
[----:B-1----:R-:W-:-:S09]  /*6ce0*/  ULEA UR4, UR4, UR5, 0x18 ;  /* 0x0000000504047291 */ /* 0x002fd2000f8ec0ff */
[----:B------:R1:W-:Y:S01]  /*6cf0*/  @P0 STS.U8 [UR4+0x1c], R0 ;  /* 0x00001c00ff000988 */ /* 0x0003e20008000004 */
[----:B------:R-:W-:Y:S05]  /*6d00*/  BRA.U UP1, `(.L_x_144) ;  /* 0x0000000101a07547 */ /* 0x000fea000b800000 */
[----:B------:R-:W-:Y:S01]  /*6d10*/  UIADD3 UR5, UPT, UPT, UR6, 0x4e0, URZ ;  /* 0x000004e006057890 */ /* 0x000fe2000fffe0ff */
[----:B------:R-:W-:-:S03]  /*6d20*/  SHF.L.U32 R2, R9, 0x1f, RZ ;  /* 0x0000001f09027819 */ /* 0x000fc600000006ff */
[----:B------:R-:W-:-:S09]  /*6d30*/  ULEA UR7, UR22, UR5, 0x3 ;  /* 0x0000000516077291 */ /* 0x000fd2000f8e18ff */
[----:B------:R-:W2:Y:S02]  /*6d40*/  SYNCS.PHASECHK.TRANS64.TRYWAIT P0, [UR7], R2 ;  /* 0x00000002ff0075a7 */ /* 0x000ea40008001107 */
[----:B--2---:R-:W-:Y:S05]  /*6d50*/  @!P0 BRA `(.L_x_145) ;  /* 0x0000004c006c8947 */ /* 0x004fea0003800000 */
.L_x_341:
[----:B------:R-:W-:-:S04]  /*6d60*/  UIADD3 UR8, UPT, UPT, UR22, 0x1, URZ ;  /* 0x0000000116087890 */ /* 0x000fc8000fffe0ff */
[----:B------:R-:W-:-:S04]  /*6d70*/  UISETP.NE.AND UP0, UPT, UR8, 0x4, UPT ;  /* 0x000000040800788c */ /* 0x000fc8000bf05270 */
[----:B----4-:R-:W-:Y:S02]  /*6d80*/  USEL UR9, URZ, 0x1, UP0 ;  /* 0x00000001ff097887 */ /* 0x010fe40008000000 */
[----:B------:R-:W-:-:S04]  /*6d90*/  USEL UR8, UR8, URZ, UP0 ;  /* 0x000000ff08087287 */ /* 0x000fc80008000000 */
[----:B------:R-:W-:Y:S01]  /*6da0*/  ULEA UR7, UR8, UR5, 0x3 ;  /* 0x0000000508077291 */ /* 0x000fe2000f8e18ff */
[----:B-1----:R-:W-:-:S04]  /*6db0*/  LOP3.LUT R2, R9, UR9, RZ, 0x3c, !PT ;  /* 0x0000000909027c12 */ /* 0x002fc8000f8e3cff */
[----:B------:R-:W-:-:S04]  /*6dc0*/  SHF.L.U32 R3, R2, 0x1f, RZ ;  /* 0x0000001f02037819 */ /* 0x000fc800000006ff */
[----:B------:R-:W1:Y:S02]  /*6dd0*/  SYNCS.PHASECHK.TRANS64.TRYWAIT P0, [UR7], R3 ;  /* 0x00000003ff0075a7 */ /* 0x000e640008001107 */
[----:B-1----:R-:W-:Y:S05]  /*6de0*/  @!P0 BRA `(.L_x_146) ;  /* 0x0000004c00608947 */ /* 0x002fea0003800000 */
.L_x_343:
        /* <DEDUP_REMOVED lines=9> */
.L_x_345:
[----:B------:R-:W-:-:S04]  /*6e80*/  UIADD3 UR8, UPT, UPT, UR8, 0x1, URZ ;  /* 0x0000000108087890 */ /* 0x000fc8000fffe0ff */
[----:B------:R-:W-:-:S04]  /*6e90*/  UISETP.NE.AND UP0, UPT, UR8, 0x4, UPT ;  /* 0x000000040800788c */ /* 0x000fc8000bf05270 */
[----:B------:R-:W-:Y:S02]  /*6ea0*/  USEL UR7, URZ, 0x1, UP0 ;  /* 0x00000001ff077887 */ /* 0x000fe40008000000 */
[----:B------:R-:W-:-:S04]  /*6eb0*/  USEL UR8, UR8, URZ, UP0 ;  /* 0x000000ff08087287 */ /* 0x000fc80008000000 */
[----:B------:R-:W-:Y:S01]  /*6ec0*/  ULEA UR8, UR8, UR5, 0x3 ;  /* 0x0000000508087291 */ /* 0x000fe2000f8e18ff */
[----:B------:R-:W-:-:S04]  /*6ed0*/  LOP3.LUT R2, R2, UR7, RZ, 0x3c, !PT ;  /* 0x0000000702027c12 */ /* 0x000fc8000f8e3cff */
[----:B------:R-:W-:Y:S01]  /*6ee0*/  SHF.L.U32 R2, R2, 0x1f, RZ ;  /* 0x0000001f02027819 */ /* 0x000fe200000006ff */
[----:B-1----:R-:W-:-:S04]  /*6ef0*/  IMAD.U32 R0, RZ, RZ, UR8 ;  /* 0x00000008ff007e24 */ /* 0x002fc8000f8e00ff */
[----:B------:R1:W2:Y:S03]  /*6f00*/  SYNCS.PHASECHK.TRANS64.TRYWAIT P0, [R0+URZ], R2 ;  /* 0x00000002000075a7 */ /* 0x0002a600080011ff */
[----:B--2---:R-:W-:Y:S05]  /*6f10*/  @!P0 NANOSLEEP.SYNCS 0x989680 ;  /* 0x009896800000895d */ /* 0x004fea0003900000 */
[----:B------:R-:W2:Y:S02]  /*6f20*/  @!P0 SYNCS.PHASECHK.TRANS64 P0, [R0+URZ], R2 ;  /* 0x00000002000085a7 */ /* 0x000ea400080010ff */
[----:B--2---:R-:W-:Y:S05]  /*6f30*/  @P0 BRA `(.L_x_148) ;  /* 0x0000000000200947 */ /* 0x004fea0003800000 */
.L_x_149:
[----:B--2---:R2:W4:Y:S02]  /*6f40*/  SYNCS.PHASECHK.TRANS64.TRYWAIT P0, [R0+URZ], R2 ;  /* 0x00000002000075a7 */ /* 0x00452400080011ff */
[----:B----4-:R-:W-:Y:S05]  /*6f50*/  @!P0 NANOSLEEP.SYNCS 0x989680 ;  /* 0x009896800000895d */ /* 0x010fea0003900000 */
[----:B------:R-:W4:Y:S02]  /*6f60*/  @!P0 SYNCS.PHASECHK.TRANS64 P0, [R0+URZ], R2 ;  /* 0x00000002000085a7 */ /* 0x000f2400080010ff */
[----:B----4-:R-:W-:Y:S05]  /*6f70*/  @!P0 BRA `(.L_x_149) ;  /* 0xfffffffc00f08947 */ /* 0x010fea000383ffff */
[----:B------:R-:W-:Y:S05]  /*6f80*/  BRA `(.L_x_148) ;  /* 0x00000000000c7947 */ /* 0x000fea0003800000 */
.L_x_144:
[----:B------:R-:W-:-:S04]  /*6f90*/  UIADD3 UR5, UPT, UPT, UR6, 0x520, URZ ;  /* 0x0000052006057890 */ /* 0x000fc8000fffe0ff */
[----:B------:R-:W-:-:S09]  /*6fa0*/  UPRMT UR5, UR17, 0x654, UR5 ;  /* 0x0000065411057896 */ /* 0x000fd20008000005 */
[----:B------:R-:W-:Y:S03]  /*6fb0*/  SYNCS.ARRIVE.TRANS64.RED.A1T0 RZ, [UR5], RZ ;  /* 0x000000ffffff79a7 */ /* 0x000fe60008100405 */
.L_x_148:
[----:B-12---:R-:W-:Y:S01]  /*6fc0*/  SHF.L.U32 R2, RZ, 0x1f, RZ ;  /* 0x0000001fff027819 */ /* 0x006fe200000006ff */
[----:B------:R-:W-:Y:S01]  /*6fd0*/  UIADD3 UR5, UPT, UPT, UR6, 0x520, URZ ;  /* 0x0000052006057890 */ /* 0x000fe2000fffe0ff */
[----:B------:R-:W-:Y:S02]  /*6fe0*/  PLOP3.LUT P0, PT, PT, PT, UP1, 0x80, 0x8 ;  /* 0x000000000008781c */ /* 0x000fe40003f0f018 */
[----:B------:R-:W1:Y:S02]  /*6ff0*/  SYNCS.PHASECHK.TRANS64.TRYWAIT P1, [UR6+0x520], R2 ;  /* 0x00052002ff0075a7 */ /* 0x000e640008021106 */
[----:B-1----:R-:W-:Y:S09]  /*7000*/  @!P1 BRA `(.L_x_150) ;  /* 0x0000004c00089947 */ /* 0x002ff20003800000 */
.L_x_347:
[----:B------:R-:W-:Y:S02]  /*7010*/  @!UP1 UPRMT UR5, UR17, 0x654, UR5 ;  /* 0x0000065411059896 */ /* 0x000fe40008000005 */
[----:B------:R-:W-:Y:S01]  /*7020*/  ULOP3.LUT UR6, UR24, 0xffff, URZ, 0xc0, !UPT ;  /* 0x0000ffff18067892 */ /* 0x000fe2000f8ec0ff */
[----:B------:R-:W-:-:S03]  /*7030*/  UMOV UR8, 0xffff ;  /* 0x0000ffff00087882 */ /* 0x000fc60000000000 */
[----:B------:R-:W-:-:S03]  /*7040*/  USHF.R.U32.HI UR6, URZ, 0x5, UR6 ;  /* 0x00000005ff067899 */ /* 0x000fc60008011606 */
[----:B------:R-:W-:Y:S01]  /*7050*/  @!P0 SYNCS.ARRIVE.TRANS64.RED.A1T0 RZ, [UR5], RZ ;  /* 0x000000ffffff89a7 */ /* 0x000fe20008100405 */
[----:B------:R-:W-:Y:S01]  /*7060*/  NOP ;  /* 0x0000000000007918 */ /* 0x000fe20000000000 */
[----:B-1----:R-:W1:Y:S01]  /*7070*/  LDS R0, [UR4+0x14] ;  /* 0x00001404ff007984 */ /* 0x002e620008000800 */
[----:B------:R-:W-:Y:S01]  /*7080*/  USHF.L.U32 UR8, UR8, UR6, URZ ;  /* 0x0000000608087299 */ /* 0x000fe200080006ff */
[----:B------:R-:W-:Y:S02]  /*7090*/  UMOV UR5, 0x1 ;  /* 0x0000000100057882 */ /* 0x000fe40000000000 */
[----:B------:R-:W-:-:S03]  /*70a0*/  USHF.L.U32 UR5, UR5, UR6, URZ ;  /* 0x0000000605057299 */ /* 0x000fc600080006ff */
[----:B-1----:R-:W-:-:S04]  /*70b0*/  LOP3.LUT R0, R0, UR8, RZ, 0xc0, !PT ;  /* 0x0000000800007c12 */ /* 0x002fc8000f8ec0ff */
[----:B------:R-:W-:-:S13]  /*70c0*/  ISETP.NE.AND P0, PT, R0, UR8, PT ;  /* 0x0000000800007c0c */ /* 0x000fda000bf05270 */
[----:B------:R-:W-:Y:S05]  /*70d0*/  @P0 BRA `(.L_x_151) ;  /* 0x0000000000580947 */ /* 0x000fea0003800000 */
[----:B------:R-:W1:Y:S02]  /*70e0*/  LDS R0, [UR4+0x18] ;  /* 0x00001804ff007984 */ /* 0x000e640008000800 */
[----:B-1----:R-:W-:-:S04]  /*70f0*/  LOP3.LUT R0, R0, UR5, RZ, 0xc0, !PT ;  /* 0x0000000500007c12 */ /* 0x002fc8000f8ec0ff */
[----:B------:R-:W-:-:S13]  /*7100*/  ISETP.NE.AND P0, PT, R0, UR5, PT ;  /* 0x0000000500007c0c */ /* 0x000fda000bf05270 */
[----:B------:R-:W-:Y:S05]  /*7110*/  @P0 BRA `(.L_x_152) ;  /* 0x00000000003c0947 */ /* 0x000fea0003800000 */
[----:B------:R-:W1:Y:S01]  /*7120*/  S2R R2, SR_LANEID ;  /* 0x0000000000027919 */ /* 0x000e620000000000 */
[----:B------:R-:W-:Y:S01]  /*7130*/  ULOP3.LUT UR8, URZ, UR8, URZ, 0x33, !UPT ;  /* 0x00000008ff087292 */ /* 0x000fe2000f8e33ff */
[----:B------:R-:W-:Y:S02]  /*7140*/  VOTEU.ANY UR7, UPT, PT ;  /* 0x0000000000077886 */ /* 0x000fe400038e0100 */
[----:B------:R-:W-:-:S03]  /*7150*/  UFLO.U32 UR7, UR7 ;  /* 0x00000007000772bd */ /* 0x000fc600080e0000 */
[----:B------:R-:W-:-:S04]  /*7160*/  IMAD.U32 R0, RZ, RZ, UR8 ;  /* 0x00000008ff007e24 */ /* 0x000fc8000f8e00ff */
[----:B------:R2:W3:Y:S02]  /*7170*/  REDUX UR6, R0 ;  /* 0x00000000000673c4 */ /* 0x0004e40000000000 */
[----:B------:R1:W-:Y:S02]  /*7180*/  UTCATOMSWS.AND URZ, UR8 ;  /* 0x0000000800ff79e3 */ /* 0x0003e40008000000 */
[----:B-1----:R-:W-:Y:S02]  /*7190*/  ISETP.EQ.U32.AND P0, PT, R2, UR7, PT ;  /* 0x0000000702007c0c */ /* 0x002fe4000bf02070 */
[----:B--2---:R-:W-:Y:S02]  /*71a0*/  LOP3.LUT R0, RZ, UR5, RZ, 0x33, !PT ;  /* 0x00000005ff007c12 */ /* 0x004fe4000f8e33ff */
[----:B---3--:R-:W-:Y:S02]  /*71b0*/  MOV R2, UR6 ;  /* 0x0000000600027c02 */ /* 0x008fe40008000f00 */
[----:B------:R-:W1:Y:S07]  /*71c0*/  REDUX UR5, R0 ;  /* 0x00000000000573c4 */ /* 0x000e6e0000000000 */
[----:B------:R2:W-:Y:S01]  /*71d0*/  @P0 ATOMS.AND RZ, [UR4+0x14], R2 ;  /* 0x00001402ffff098c */ /* 0x0005e2000a800004 */
[----:B-1----:R-:W-:-:S05]  /*71e0*/  IMAD.U32 R0, RZ, RZ, UR5 ;  /* 0x00000005ff007e24 */ /* 0x002fca000f8e00ff */
[----:B------:R2:W-:Y:S01]  /*71f0*/  @P0 ATOMS.AND RZ, [UR4+0x18], R0 ;  /* 0x00001800ffff098c */ /* 0x0005e2000a800004 */
[----:B------:R-:W-:Y:S05]  /*7200*/  BRA `(.L_x_153) ;  /* 0x0000000000147947 */ /* 0x000fea0003800000 */
.L_x_152:
[----:B------:R-:W-:Y:S02]  /*7210*/  MOV R2, 0x7230 ;  /* 0x0000723000027802 */ /* 0x000fe40000000f00 */
[----:B---345:R-:W-:Y:S05]  /*7220*/  CALL.REL.NOINC `($__internal_0_$__cuda_sm10x_tcgen05_guardrail_trap_col_being_dealloced_not_returned_by_alloc) ;  /* 0x0000004c001c7944 */ /* 0x038fea0003c00000 */
[----:B------:R-:W-:Y:S05]  /*7230*/  BRA `(.L_x_153) ;  /* 0x0000000000087947 */ /* 0x000fea0003800000 */
.L_x_151:
[----:B------:R-:W-:Y:S02]  /*7240*/  MOV R2, 0x7260 ;  /* 0x0000726000027802 */ /* 0x000fe40000000f00 */
[----:B---345:R-:W-:Y:S05]  /*7250*/  CALL.REL.NOINC `($__internal_2_$__cuda_sm10x_tcgen05_guardrail_trap_unallocated_columns_being_dealloced) ;  /* 0x0000004c00287944 */ /* 0x038fea0003c00000 */
.L_x_153:
[----:B------:R-:W-:Y:S01]  /*7260*/  NOP ;  /* 0x0000000000007918 */ /* 0x000fe20000000000 */
[----:B----4-:R-:W-:Y:S05]  /*7270*/  EXIT ;  /* 0x000000000000794d */ /* 0x010fea0003800000 */
.L_x_124:
[----:B------:R-:W-:-:S09]  /*7280*/  UISETP.NE.OR UP0, UPT, UR11, 0x3, !UP3 ;  /* 0x000000030b00788c */ /* 0x000fd2000df05670 */
[----:B------:R-:W-:Y:S05]  /*7290*/  BRA.U UP0, `(.L_x_154) ;  /* 0x0000000900e87547 */ /* 0x000fea000b800000 */
[----:B------:R-:W1:Y:S01]  /*72a0*/  LDCU UR25, c[0x0][0x370] ;  /* 0x00006e00ff1977ac */ /* 0x000e620008000800 */
[----:B------:R-:W2:Y:S01]  /*72b0*/  LDC.64 R16, c[0x0][0x348] ;  /* 0x0000d200ff107b82 */ /* 0x000ea20000000a00 */
[----:B------:R-:W-:Y:S02]  /*72c0*/  HFMA2 R13, -RZ, RZ, 0, 0 ;  /* 0x00000000ff0d7431 */ /* 0x000fe400000001ff */
[----:B------:R-:W-:Y:S01]  /*72d0*/  IMAD.MOV.U32 R15, RZ, RZ, 0x1 ;  /* 0x00000001ff0f7424 */ /* 0x000fe200078e00ff */
[----:B------:R-:W1:Y:S01]  /*72e0*/  LDCU.128 UR20, c[0x0][0xb10] ;  /* 0x00016200ff1477ac */ /* 0x000e620008000c00 */
[----:B------:R-:W-:Y:S01]  /*72f0*/  IMAD.MOV.U32 R14, RZ, RZ, RZ ;  /* 0x000000ffff0e7224 */ /* 0x000fe200078e00ff */
[----:B------:R-:W-:Y:S01]  /*7300*/  MOV R12, 0x1000 ;  /* 0x00001000000c7802 */ /* 0x000fe20000000f00 */
[----:B------:R-:W3:Y:S01]  /*7310*/  LDCU UR24, c[0x0][0x374] ;  /* 0x00006e80ff1877ac */ /* 0x000ee20008000800 */
[----:B------:R-:W4:Y:S01]  /*7320*/  LDC.64 R2, c[0x0][0x888] ;  /* 0x00022200ff027b82 */ /* 0x000f220000000a00 */
[----:B------:R-:W3:Y:S01]  /*7330*/  LDCU UR13, c[0x0][0xb0c] ;  /* 0x00016180ff0d77ac */ /* 0x000ee20008000800 */
[----:B------:R-:W3:Y:S06]  /*7340*/  LDCU UR18, c[0x0][0xb20] ;  /* 0x00016400ff1277ac */ /* 0x000eec0008000800 */
[----:B------:R-:W2:Y:S01]  /*7350*/  LDC.64 R4, c[0x0][0x890] ;  /* 0x00022400ff047b82 */ /* 0x000ea20000000a00 */
[----:B------:R-:W3:Y:S01]  /*7360*/  LDCU UR4, c[0x0][0xb30] ;  /* 0x00016600ff0477ac */ /* 0x000ee20008000800 */
[----:B------:R-:W-:Y:S01]  /*7370*/  UMOV UR19, 0x400 ;  /* 0x0000040000137882 */ /* 0x000fe20000000000 */
[----:B------:R-:W-:-:S02]  /*7380*/  UISETP.GE.AND UP0, UPT, UR37, 0x1, UPT ;  /* 0x000000012500788c */ /* 0x000fc4000bf06270 */
[----:B------:R-:W-:Y:S02]  /*7390*/  ULEA UR19, UR54, UR19, 0x18 ;  /* 0x0000001336137291 */ /* 0x000fe4000f8ec0ff */
[----:B------:R-:W-:Y:S02]  /*73a0*/  UP2UR UR5, UPR, URZ, 0x1 ;  /* 0x00000001ff057883 */ /* 0x000fe40008000000 */
[----:B-1----:R-:W-:Y:S02]  /*73b0*/  UIMAD.WIDE.U32 UR10, UR25, UR20, URZ ;  /* 0x00000014190a72a5 */ /* 0x002fe4000f8e00ff */
[----:B------:R-:W-:Y:S02]  /*73c0*/  UIADD3 UR5, UPT, UPT, UR19, 0x480, URZ ;  /* 0x0000048013057890 */ /* 0x000fe4000fffe0ff */
[----:B---3--:R-:W-:Y:S02]  /*73d0*/  UIMAD.WIDE.U32 UR8, UR24, UR23, URZ ;  /* 0x00000017180872a5 */ /* 0x008fe4000f8e00ff */
[----:B------:R-:W-:-:S02]  /*73e0*/  UPLOP3.LUT UP3, UPT, UPT, UPT, UPT, 0x40, 0x4 ;  /* 0x000000000004789c */ /* 0x000fc40003f6e870 */
[----:B------:R-:W-:Y:S01]  /*73f0*/  UISETP.NE.AND UP4, UPT, UR37, 0x1, UPT ;  /* 0x000000012500788c */ /* 0x000fe2000bf85270 */
[----:B------:R-:W1:Y:S01]  /*7400*/  LDCU.64 UR6, c[0x0][0xb28] ;  /* 0x00016500ff0677ac */ /* 0x000e620008000a00 */
[----:B------:R-:W-:Y:S02]  /*7410*/  UISETP.NE.AND UP6, UPT, UR13, 0x1, UPT ;  /* 0x000000010d00788c */ /* 0x000fe4000bfc5270 */
[----:B------:R-:W-:Y:S02]  /*7420*/  UISETP.NE.AND UP5, UPT, UR22, 0x1, UPT ;  /* 0x000000011600788c */ /* 0x000fe4000bfa5270 */
[----:B------:R-:W-:Y:S02]  /*7430*/  UPRMT UR54, UR54, 0x654, UR5 ;  /* 0x0000065436367896 */ /* 0x000fe40008000005 */
[----:B------:R-:W-:Y:S02]  /*7440*/  USHF.R.U32.HI UR28, URZ, UR21, UR11 ;  /* 0x00000015ff1c7299 */ /* 0x000fe4000801160b */
[----:B------:R-:W-:-:S02]  /*7450*/  USHF.R.U32.HI UR27, URZ, UR18, UR9 ;  /* 0x00000012ff1b7299 */ /* 0x000fc40008011609 */
[----:B------:R-:W-:-:S11]  /*7460*/  UISETP.NE.AND UP2, UPT, UR4, 0x1, UPT ;  /* 0x000000010400788c */ /* 0x000fd6000bf45270 */
.L_x_162:
[C---:B------:R-:W-:Y:S02]  /*7470*/  LEA R7, R14.reuse, UR19, 0x3 ;  /* 0x000000130e077c11 */ /* 0x040fe4000f8e18ff */
[----:B------:R-:W-:Y:S02]  /*7480*/  SHF.L.U32 R0, R13, 0x1f, RZ ;  /* 0x0000001f0d007819 */ /* 0x000fe400000006ff */
[----:B------:R-:W-:Y:S02]  /*7490*/  LEA R8, R14, UR19, 0x4 ;  /* 0x000000130e087c11 */ /* 0x000fe4000f8e20ff */
[----:B---3--:R-:W3:Y:S02]  /*74a0*/  SYNCS.PHASECHK.TRANS64.TRYWAIT P0, [R7+URZ+0x4a0], R0 ;  /* 0x0004a000070075a7 */ /* 0x008ee400080011ff */
[----:B---3--:R-:W-:Y:S05]  /*74b0*/  @!P0 BRA `(.L_x_155) ;  /* 0x0000004400f48947 */ /* 0x008fea0003800000 */
.L_x_348:
[----:B------:R-:W1:Y:S01]  /*74c0*/  LDS.128 R8, [R8+0x530] ;  /* 0x0005300008087984 */ /* 0x000e620000000c00 */
[----:B------:R-:W-:Y:S01]  /*74d0*/  UISETP.GE.AND UP0, UPT, UR37, 0x1, UPT ;  /* 0x000000012500788c */ /* 0x000fe2000bf06270 */
[----:B------:R-:W-:Y:S01]  /*74e0*/  @!PT LDS RZ, [RZ] ;  /* 0x00000000fffff984 */ /* 0x000fe20000000800 */
[----:B------:R-:W-:Y:S01]  /*74f0*/  @!PT LDS RZ, [RZ] ;  /* 0x00000000fffff984 */ /* 0x000fe20000000800 */
[----:B------:R-:W-:Y:S01]  /*7500*/  @!PT LDS RZ, [RZ] ;  /* 0x00000000fffff984 */ /* 0x000fe20000000800 */
[----:B------:R-:W-:Y:S01]  /*7510*/  @!PT LDS RZ, [RZ] ;  /* 0x00000000fffff984 */ /* 0x000fe20000000800 */
[----:B------:R2:W-:Y:S06]  /*7520*/  MEMBAR.ALL.CTA ;  /* 0x0000000000007992 */ /* 0x0005ec0000008000 */
[----:B--2---:R-:W2:Y:S01]  /*7530*/  FENCE.VIEW.ASYNC.S ;  /* 0x00000000000073c6 */ /* 0x004ea20000000000 */
[----:B-1----:R-:W-:Y:S11]  /*7540*/  LOP3.LUT P0, RZ, R10, 0x1, RZ, 0xc0, !PT ;  /* 0x000000010aff7812 */ /* 0x002ff6000780c0ff */
[----:B------:R-:W-:Y:S02]  /*7550*/  @!UPT UIADD3 URZ, UPT, UPT, URZ, URZ, URZ ;  /* 0x000000fffffff290 */ /* 0x000fe4000fffe0ff */
[----:B--2---:R-:W-:Y:S01]  /*7560*/  VOTEU.ANY UP1, P0 ;  /* 0x0000000000ff7886 */ /* 0x004fe20000020100 */
[----:B------:R-:W-:Y:S11]  /*7570*/  PLOP3.LUT P0, PT, PT, PT, UP1, 0x80, 0x8 ;  /* 0x000000000008781c */ /* 0x000ff60003f0f018 */
[----:B------:R-:W-:Y:S02]  /*7580*/  @!UPT UIADD3 URZ, UPT, UPT, URZ, URZ, URZ ;  /* 0x000000fffffff290 */ /* 0x000fe4000fffe0ff */
[----:B---3--:R-:W-:Y:S02]  /*7590*/  @P0 SHF.R.U32.HI R0, RZ, 0x10, R9 ;  /* 0x00000010ff000819 */ /* 0x008fe40000011609 */
[----:B------:R-:W-:Y:S02]  /*75a0*/  @P0 MOV R6, R8 ;  /* 0x0000000800060202 */ /* 0x000fe40000000f00 */
[----:B------:R-:W-:Y:S01]  /*75b0*/  @P0 R2UR UR4, R0 ;  /* 0x00000000000402ca */ /* 0x000fe200000e0000 */
[----:B------:R-:W-:Y:S01]  /*75c0*/  VIADD R0, R7, 0x4b0 ;  /* 0x000004b007007836 */ /* 0x000fe20000000000 */
[----:B------:R-:W-:Y:S02]  /*75d0*/  @P0 LOP3.LUT R8, R9, 0xffff, RZ, 0xc0, !PT ;  /* 0x0000ffff09080812 */ /* 0x000fe400078ec0ff */
[----:B------:R-:W-:Y:S02]  /*75e0*/  @P0 R2UR UR8, R6 ;  /* 0x00000000060802ca */ /* 0x000fe400000e0000 */
[----:B------:R-:W-:Y:S02]  /*75f0*/  PRMT R0, RZ, 0x654, R0 ;  /* 0x00000654ff007816 */ /* 0x000fe40000000000 */
[----:B------:R-:W-:Y:S02]  /*7600*/  @P0 R2UR UR5, R8 ;  /* 0x00000000080502ca */ /* 0x000fe400000e0000 */
[----:B------:R1:W-:Y:S03]  /*7610*/  SYNCS.ARRIVE.TRANS64.RED.A1T0 RZ, [R0+URZ], RZ ;  /* 0x000000ff00ff79a7 */ /* 0x0003e600081004ff */
[----:B------:R-:W-:Y:S04]  /*7620*/  @UP1 UMOV UR29, UR4 ;  /* 0x00000004001d1c82 */ /* 0x000fe80008000000 */
[----:B------:R-:W-:Y:S04]  /*7630*/  @UP1 UMOV UR15, UR8 ;  /* 0x00000008000f1c82 */ /* 0x000fe80008000000 */
[----:B------:R-:W-:Y:S01]  /*7640*/  @UP1 UMOV UR14, UR5 ;  /* 0x00000005000e1c82 */ /* 0x000fe20008000000 */
[----:B------:R-:W-:Y:S05]  /*7650*/  BRA.U !UP0, `(.L_x_156) ;  /* 0x0000000108947547 */ /* 0x000fea000b800000 */
[----:B------:R-:W-:Y:S02]  /*7660*/  UIMAD.WIDE.U32 UR30, UR14, UR23, URZ ;  /* 0x000000170e1e72a5 */ /* 0x000fe4000f8e00ff */
[----:B------:R-:W-:Y:S02]  /*7670*/  UIMAD.WIDE.U32 UR40, UR15, UR20, URZ ;  /* 0x000000140f2872a5 */ /* 0x000fe4000f8e00ff */
[----:B------:R-:W-:Y:S02]  /*7680*/  USEL UR4, UR24, UR27, !UP5 ;  /* 0x0000001b18047287 */ /* 0x000fe4000e800000 */
[----:B------:R-:W-:Y:S02]  /*7690*/  USHF.R.U32.HI UR32, URZ, UR18, UR31 ;  /* 0x00000012ff207299 */ /* 0x000fe4000801161f */
[----:B------:R-:W-:Y:S02]  /*76a0*/  UIMAD.WIDE.U32 UR38, UR4, UR6, URZ ;  /* 0x00000006042672a5 */ /* 0x000fe4000f8e00ff */
[----:B------:R-:W-:Y:S02]  /*76b0*/  USEL UR9, UR25, UR28, !UP6 ;  /* 0x0000001c19097287 */ /* 0x000fe4000f000000 */
[----:B------:R-:W-:Y:S02]  /*76c0*/  USEL UR8, UR14, UR32, !UP5 ;  /* 0x000000200e087287 */ /* 0x000fe4000e800000 */
[----:B------:R-:W-:Y:S02]  /*76d0*/  UIMAD.WIDE.U32 UR34, UR9, UR6, URZ ;  /* 0x00000006092272a5 */ /* 0x000fe4000f8e00ff */
[----:B------:R-:W-:Y:S02]  /*76e0*/  UIMAD.WIDE.U32 UR16, UR8, UR6, URZ ;  /* 0x00000006081072a5 */ /* 0x000fe4000f8e00ff */
[----:B------:R-:W-:Y:S02]  /*76f0*/  @UP4 USHF.R.U32.HI UR9, URZ, UR7, UR35 ;  /* 0x00000007ff094299 */ /* 0x000fe40008011623 */
[----:B------:R-:W-:Y:S02]  /*7700*/  USHF.R.U32.HI UR17, URZ, UR7, UR17 ;  /* 0x00000007ff117299 */ /* 0x000fe40008011611 */
[----:B------:R-:W-:Y:S02]  /*7710*/  UIMAD UR10, UR37, UR9, URZ ;  /* 0x00000009250a72a4 */ /* 0x000fe4000f8e02ff */
[----:B------:R-:W-:Y:S01]  /*7720*/  USEL UR17, UR8, UR17, !UP4 ;  /* 0x0000001108117287 */ /* 0x000fe2000e000000 */
[----:B------:R-:W-:Y:S02]  /*7730*/  UMOV UR31, UR41 ;  /* 0x00000029001f7c82 */ /* 0x000fe40008000000 */
[----:B------:R-:W-:Y:S02]  /*7740*/  USHF.R.U32.HI UR30, URZ, UR21, UR31 ;  /* 0x00000015ff1e7299 */ /* 0x000fe4000801161f */
[----:B------:R-:W-:Y:S02]  /*7750*/  UIADD3 UR16, UPT, UPT, -UR17, URZ, URZ ;  /* 0x000000ff11107290 */ /* 0x000fe4000fffe1ff */
[----:B------:R-:W-:Y:S02]  /*7760*/  USEL UR5, UR15, UR30, !UP6 ;  /* 0x0000001e0f057287 */ /* 0x000fe4000f000000 */
[----:B------:R-:W-:Y:S01]  /*7770*/  UIMAD UR16, UR37, UR16, UR8 ;  /* 0x00000010251072a4 */ /* 0x000fe2000f8e0208 */
[----:B------:R-:W-:Y:S02]  /*7780*/  UMOV UR31, UR39 ;  /* 0x00000027001f7c82 */ /* 0x000fe40008000000 */
[----:B------:R-:W-:Y:S04]  /*7790*/  @UP4 USHF.R.U32.HI UR4, URZ, UR7, UR31 ;  /* 0x00000007ff044299 */ /* 0x000fe8000801161f */
[----:B------:R-:W-:Y:S04]  /*77a0*/  UIMAD UR4, UR37, UR4, URZ ;  /* 0x00000004250472a4 */ /* 0x000fe8000f8e02ff */
[----:B------:R-:W-:Y:S04]  /*77b0*/  UISETP.GE.AND UP0, UPT, UR8, UR4, UPT ;  /* 0x000000040800728c */ /* 0x000fe8000bf06270 */
[----:B------:R-:W-:Y:S02]  /*77c0*/  UISETP.GE.OR UP0, UPT, UR5, UR10, UP0 ;  /* 0x0000000a0500728c */ /* 0x000fe40008706670 */
[----:B------:R-:W-:Y:S09]  /*77d0*/  UIMAD.WIDE.U32 UR10, UR5, UR6, URZ ;  /* 0x00000006050a72a5 */ /* 0x000ff2000f8e00ff */
[----:B------:R-:W-:Y:S04]  /*77e0*/  @!UP0 USHF.R.U32.HI UR4, URZ, UR7, UR11 ;  /* 0x00000007ff048299 */ /* 0x000fe8000801160b */
[----:B------:R-:W-:Y:S04]  /*77f0*/  @!UP0 USEL UR4, UR5, UR4, !UP4 ;  /* 0x0000000405048287 */ /* 0x000fe8000e000000 */
[----:B------:R-:W-:Y:S02]  /*7800*/  @!UP0 UIMAD UR12, UR9, UR16, UR4 ;  /* 0x00000010090c82a4 */ /* 0x000fe4000f8e0204 */
[----:B------:R-:W-:Y:S02]  /*7810*/  @!UP0 UIADD3 UR16, UPT, UPT, UR17, -UR4, URZ ;  /* 0x8000000411108290 */ /* 0x000fe4000fffe0ff */
[----:B------:R-:W-:Y:S02]  /*7820*/  UIADD3 UR9, UPT, UPT, -UR5, URZ, URZ ;  /* 0x000000ff05097290 */ /* 0x000fe4000fffe1ff */
[----:B------:R-:W-:Y:S02]  /*7830*/  UIADD3 UR4, UPT, UPT, -UR8, URZ, URZ ;  /* 0x000000ff08047290 */ /* 0x000fe4000fffe1ff */
[----:B------:R-:W-:Y:S02]  /*7840*/  @!UP0 UIMAD UR8, UR16, UR37, UR5 ;  /* 0x00000025100882a4 */ /* 0x000fe4000f8e0205 */
[----:B------:R-:W-:Y:S02]  /*7850*/  UIMAD UR15, UR13, UR9, UR15 ;  /* 0x000000090d0f72a4 */ /* 0x000fe4000f8e020f */
[----:B------:R-:W-:Y:S01]  /*7860*/  UIMAD UR14, UR22, UR4, UR14 ;  /* 0x00000004160e72a4 */ /* 0x000fe2000f8e020e */
[----:B------:R-:W-:Y:S02]  /*7870*/  @!UP0 UMOV UR5, UR12 ;  /* 0x0000000c00058c82 */ /* 0x000fe40008000000 */
[----:B------:R-:W-:Y:S02]  /*7880*/  UIMAD UR15, UR5, UR13, UR15 ;  /* 0x0000000d050f72a4 */ /* 0x000fe4000f8e020f */
[----:B------:R-:W-:Y:S11]  /*7890*/  UIMAD UR14, UR8, UR22, UR14 ;  /* 0x00000016080e72a4 */ /* 0x000ff6000f8e020e */
[----:B------:R-:W-:Y:S01]  /*78a0*/  @!UPT UIADD3 URZ, UPT, UPT, URZ, URZ, URZ ;  /* 0x000000fffffff290 */ /* 0x000fe2000fffe0ff */
.L_x_156:
[----:B------:R-:W2:Y:S01]  /*78b0*/  @!UP2 LDCU.128 UR8, c[0x0][0xb10] ;  /* 0x00016200ff08a7ac */ /* 0x000ea20008000c00 */
[C---:B------:R-:W-:Y:S02]  /*78c0*/  ISETP.NE.U32.AND P1, PT, R4.reuse, RZ, PT ;  /* 0x000000ff0400720c */ /* 0x040fe40003f25070 */
[----:B------:R-:W-:Y:S02]  /*78d0*/  ISETP.NE.U32.AND P0, PT, R4, RZ, PT ;  /* 0x000000ff0400720c */ /* 0x000fe40003f05070 */
[C---:B------:R-:W-:Y:S02]  /*78e0*/  ISETP.NE.AND.EX P1, PT, R5.reuse, RZ, PT, P1 ;  /* 0x000000ff0500720c */ /* 0x040fe40003f25310 */
[----:B------:R-:W-:Y:S01]  /*78f0*/  ISETP.NE.AND.EX P0, PT, R5, RZ, PT, P0 ;  /* 0x000000ff0500720c */ /* 0x000fe20003f05300 */
[----:B------:R-:W3:Y:S01]  /*7900*/  @!UP2 LDCU UR5, c[0x0][0xb0c] ;  /* 0x00016180ff05a7ac */ /* 0x000ee20008000800 */
[----:B------:R-:W-:Y:S01]  /*7910*/  SHF.L.U32 R6, R15, 0x1f, RZ ;  /* 0x0000001f0f067819 */ /* 0x000fe200000006ff */
[----:B--2---:R-:W-:Y:S04]  /*7920*/  UIMAD.WIDE.U32 UR16, UR15, UR8, URZ ;  /* 0x000000080f1072a5 */ /* 0x004fe8000f8e00ff */
[----:B------:R-:W-:Y:S02]  /*7930*/  @!UP2 USHF.R.U32.HI UR4, URZ, UR9, UR17 ;  /* 0x00000009ff04a299 */ /* 0x000fe40008011611 */
[----:B------:R-:W-:Y:S02]  /*7940*/  UIMAD.WIDE.U32 UR16, UR14, UR11, URZ ;  /* 0x0000000b0e1072a5 */ /* 0x000fe4000f8e00ff */
[----:B---3--:R-:W-:Y:S04]  /*7950*/  @!UP2 UISETP.NE.AND UP0, UPT, UR5, 0x1, UPT ;  /* 0x000000010500a88c */ /* 0x008fe8000bf05270 */
[----:B------:R-:W-:Y:S02]  /*7960*/  @!UP2 USEL UR8, UR15, UR4, !UP0 ;  /* 0x000000040f08a287 */ /* 0x000fe4000c000000 */
[----:B------:R-:W-:Y:S01]  /*7970*/  @!UP2 UISETP.NE.AND UP0, UPT, UR10, 0x1, UPT ;  /* 0x000000010a00a88c */ /* 0x000fe2000bf05270 */
[----:B------:R-:W2:Y:S02]  /*7980*/  @!UP2 LDCU UR4, c[0x0][0xb20] ;  /* 0x00016400ff04a7ac */ /* 0x000ea40008000800 */
[----:B--2---:R-:W-:Y:S04]  /*7990*/  @!UP2 USHF.R.U32.HI UR4, URZ, UR4, UR17 ;  /* 0x00000004ff04a299 */ /* 0x004fe80008011611 */
[----:B------:R-:W-:Y:S04]  /*79a0*/  @!UP2 USEL UR9, UR14, UR4, !UP0 ;  /* 0x000000040e09a287 */ /* 0x000fe8000c000000 */
[----:B------:R-:W-:Y:S02]  /*79b0*/  @!UP2 UIADD3 UR4, UPT, UPT, -UR8, UR9, URZ ;  /* 0x000000090804a290 */ /* 0x000fe4000fffe1ff */
[----:B------:R-:W-:Y:S02]  /*79c0*/  @!UP2 UIADD3 UR8, UPT, UPT, UR8, -UR9, URZ ;  /* 0x800000090808a290 */ /* 0x000fe4000fffe0ff */
[----:B------:R-:W-:Y:S02]  /*79d0*/  @!UP2 UIMAD UR15, UR4, UR5, UR15 ;  /* 0x00000005040fa2a4 */ /* 0x000fe4000f8e020f */
[----:B------:R-:W-:Y:S01]  /*79e0*/  @!UP2 UIMAD UR14, UR8, UR10, UR14 ;  /* 0x0000000a080ea2a4 */ /* 0x000fe2000f8e020e */
[----:B------:R-:W-:Y:S11]  /*79f0*/  BRA.U UP3, `(.L_x_157) ;  /* 0x0000000103107547 */ /* 0x000ff6000b800000 */
[----:B------:R-:W-:Y:S04]  /*7a00*/  MOV R7, UR26 ;  /* 0x0000001a00077c02 */ /* 0x000fe80008000f00 */
[----:B------:R-:W-:Y:S04]  /*7a10*/  SHF.L.U32 R7, R7, 0x1f, RZ ;  /* 0x0000001f07077819 */ /* 0x000fe800000006ff */
[----:B------:R-:W2:Y:S02]  /*7a20*/  SYNCS.PHASECHK.TRANS64.TRYWAIT P2, [UR19+0x498], R7 ;  /* 0x00049807ff0075a7 */ /* 0x000ea40008041113 */
[----:B--2---:R-:W-:Y:S05]  /*7a30*/  @!P2 BRA `(.L_x_158) ;  /* 0x0000004000a8a947 */ /* 0x004fea0003800000 */
.L_x_157:
[----:B------:R-:W-:Y:S05]  /*7a40*/  @!P1 BRA `(.L_x_159) ;  /* 0x00000000002c9947 */ /* 0x000fea0003800000 */
[----:B----4-:R-:W-:Y:S01]  /*7a50*/  ISETP.NE.U32.AND P1, PT, R2, RZ, PT ;  /* 0x000000ff0200720c */ /* 0x010fe20003f25070 */
[----:B------:R-:W-:Y:S03]  /*7a60*/  IMAD.MOV.U32 R80, RZ, RZ, 0x1 ;  /* 0x00000001ff507424 */ /* 0x000fe600078e00ff */
[----:B------:R-:W-:Y:S11]  /*7a70*/  ISETP.NE.AND.EX P1, PT, R3, RZ, PT, P1 ;  /* 0x000000ff0300720c */ /* 0x000ff60003f25310 */
[----:B------:R-:W-:Y:S02]  /*7a80*/  @!UPT UIADD3 URZ, UPT, UPT, URZ, URZ, URZ ;  /* 0x000000fffffff290 */ /* 0x000fe4000fffe0ff */
[----:B------:R-:W2:Y:S01]  /*7a90*/  @P1 LDC.64 R8, c[0x0][0x888] ;  /* 0x00022200ff081b82 */ /* 0x000ea20000000a00 */
[----:B-1----:R-:W-:Y:S04]  /*7aa0*/  @P1 IMAD R0, R4, UR36, RZ ;  /* 0x0000002404001c24 */ /* 0x002fe8000f8e02ff */
[----:B--2---:R-:W-:Y:S04]  /*7ab0*/  @P1 IMAD.WIDE R8, R0, 0x4, R8 ;  /* 0x0000000400081825 */ /* 0x004fe800078e0208 */
[----:B------:R-:W-:Y:S01]  /*7ac0*/  HFMA2 R0, -RZ, RZ, 0, 5.9604644775390625e-08 ;  /* 0x00000001ff007431 */ /* 0x000fe200000001ff */
[----:B-----5:R2:W5:Y:S04]  /*7ad0*/  @P1 LDG.E R39, desc[UR52][R8.64] ;  /* 0x0000003408271981 */ /* 0x020568000c1e1900 */
[----:B------:R-:W-:Y:S01]  /*7ae0*/  @!P1 PRMT R80, R0, 0x7610, R80 ;  /* 0x0000761000509816 */ /* 0x000fe20000000050 */
[----:B--2---:R-:W3:Y:S06]  /*7af0*/  @!P1 LDC R39, c[0x0][0x880] ;  /* 0x00022000ff279b82 */ /* 0x004eec0000000800 */
.L_x_159:
[----:B---3-5:R-:W-:Y:S01]  /*7b00*/  @!P0 FSETP.EQ.AND P1, PT, R39, RZ, PT ;  /* 0x000000ff2700820b */ /* 0x028fe20003f22000 */
[----:B------:R-:W-:Y:S01]  /*7b10*/  @!UPT UIADD3 URZ, UPT, UPT, URZ, URZ, URZ ;  /* 0x000000fffffff290 */ /* 0x000fe2000fffe0ff */
[----:B------:R-:W-:Y:S11]  /*7b20*/  @!P0 BRA `(.L_x_160) ;  /* 0x0000000000188947 */ /* 0x000ff60003800000 */
[----:B------:R-:W-:Y:S02]  /*7b30*/  LOP3.LUT P0, RZ, R80, 0xff, RZ, 0xc0, !PT ;  /* 0x000000ff50ff7812 */ /* 0x000fe4000780c0ff */
[----:B----4-:R-:W-:Y:S04]  /*7b40*/  ISETP.NE.U32.AND P1, PT, R2, RZ, PT ;  /* 0x000000ff0200720c */ /* 0x010fe80003f25070 */
[----:B------:R-:W-:Y:S04]  /*7b50*/  ISETP.NE.AND.EX P1, PT, R3, RZ, PT, P1 ;  /* 0x000000ff0300720c */ /* 0x000fe80003f25310 */
[----:B------:R-:W-:Y:S03]  /*7b60*/  PLOP3.LUT P1, PT, P1, PT, PT, 0x8, 0x80 ;  /* 0x000000000080781c */ /* 0x000fe60000f2e170 */
[----:B------:R-:W-:Y:S11]  /*7b70*/  @P0 FSETP.EQ.AND P1, PT, R39, RZ, PT ;  /* 0x000000ff2700020b */ /* 0x000ff60003f22000 */
[----:B------:R-:W-:Y:S02]  /*7b80*/  @!UPT UIADD3 URZ, UPT, UPT, URZ, URZ, URZ ;  /* 0x000000fffffff290 */ /* 0x000fe4000fffe0ff */
.L_x_160:
[----:B------:R-:W2:Y:S01]  /*7b90*/  SYNCS.PHASECHK.TRANS64.TRYWAIT P0, [UR19+0x488], R6 ;  /* 0x00048806ff0075a7 */ /* 0x000ea20008001113 */
[----:B------:R-:W-:Y:S02]  /*7ba0*/  ELECT P2, URZ, PT ;  /* 0x0000000000ff782f */ /* 0x000fe40003840000 */
[----:B------:R-:W-:Y:S01]  /*7bb0*/  IADD3 R14, PT, PT, R14, 0x1, RZ ;  /* 0x000000010e0e7810 */ /* 0x000fe20007ffe0ff */
[----:B--2---:R-:W-:Y:S10]  /*7bc0*/  @!P0 BRA `(.L_x_161) ;  /* 0x00000040005c8947 */ /* 0x004ff40003800000 */
.L_x_351:
[----:B------:R-:W-:Y:S01]  /*7bd0*/  PLOP3.LUT P1, PT, P1, P2, PT, 0xf2, 0x2f ;  /* 0x00000000002f781c */ /* 0x000fe20000f25e72 */
[----:B------:R-:W-:Y:S01]  /*7be0*/  UMOV UR16, 0x0 ;  /* 0x0000000000107882 */ /* 0x000fe20000000000 */
[----:B------:R-:W-:Y:S01]  /*7bf0*/  UMOV UR17, 0x10000000 ;  /* 0x1000000000117882 */ /* 0x000fe20000000000 */
[----:B------:R-:W-:Y:S01]  /*7c00*/  UMOV UR12, UR36 ;  /* 0x00000024000c7c82 */ /* 0x000fe20008000000 */
[----:B------:R-:W-:Y:S01]  /*7c10*/  LOP3.LUT R15, R15, 0x1, RZ, 0x3c, !PT ;  /* 0x000000010f0f7812 */ /* 0x000fe200078e3cff */
[----:B------:R-:W-:Y:S01]  /*7c20*/  UPLOP3.LUT UP3, UPT, UPT, UPT, UPT, 0x80, 0x8 ;  /* 0x000000000008789c */ /* 0x000fe20003f6f070 */
[----:B------:R-:W-:Y:S07]  /*7c30*/  UMOV UR36, UR29 ;  /* 0x0000001d00247c82 */ /* 0x000fee0008000000 */
[----:B-1----:R-:W-:Y:S01]  /*7c40*/  @!P1 IADD3 R6, P0, PT, R16, 0x580, RZ ;  /* 0x0000058010069810 */ /* 0x002fe20007f1e0ff */
[----:B------:R-:W-:Y:S03]  /*7c50*/  VOTEU.ALL UP0, P1 ;  /* 0x0000000000ff7886 */ /* 0x000fe60000800000 */
[----:B------:R-:W-:Y:S01]  /*7c60*/  @!P1 R2UR UR5, R6 ;  /* 0x00000000060592ca */ /* 0x000fe200000e0000 */
[----:B------:R-:W-:Y:S01]  /*7c70*/  @!P1 IMAD.X R0, RZ, RZ, R17, P0 ;  /* 0x000000ffff009224 */ /* 0x000fe200000e0611 */
[----:B------:R-:W-:Y:S01]  /*7c80*/  @!UP0 USHF.L.U32 UR10, UR51, 0x6, URZ ;  /* 0x00000006330a8899 */ /* 0x000fe200080006ff */
[----:B------:R-:W-:Y:S01]  /*7c90*/  ISETP.NE.AND P0, PT, R14, 0x2, PT ;  /* 0x000000020e00780c */ /* 0x000fe20003f05270 */
[----:B------:R-:W-:Y:S02]  /*7ca0*/  @!UP0 USHF.L.U32 UR11, UR50, 0x6, URZ ;  /* 0x00000006320b8899 */ /* 0x000fe400080006ff */
[----:B------:R-:W-:Y:S01]  /*7cb0*/  @!P1 R2UR UR4, R0 ;  /* 0x00000000000492ca */ /* 0x000fe200000e0000 */
[----:B------:R-:W-:Y:S01]  /*7cc0*/  @!UP0 UIADD3 UR8, UPT, UPT, UR19, 0x600, URZ ;  /* 0x0000060013088890 */ /* 0x000fe2000fffe0ff */
[----:B------:R-:W-:Y:S01]  /*7cd0*/  SEL R0, RZ, 0x1, P0 ;  /* 0x00000001ff007807 */ /* 0x000fe20000000000 */
[----:B------:R-:W-:Y:S01]  /*7ce0*/  @!UP0 UIADD3 UR9, UPT, UPT, UR19, 0x480, URZ ;  /* 0x0000048013098890 */ /* 0x000fe2000fffe0ff */
[----:B------:R-:W-:Y:S01]  /*7cf0*/  SEL R14, R14, RZ, P0 ;  /* 0x000000ff0e0e7207 */ /* 0x000fe20000000000 */
[----:B------:R-:W-:Y:S01]  /*7d00*/  VOTEU.ALL UP0, P1 ;  /* 0x0000000000ff7886 */ /* 0x000fe20000800000 */
[----:B------:R-:W-:Y:S01]  /*7d10*/  LOP3.LUT R13, R13, R0, RZ, 0x3c, !PT ;  /* 0x000000000d0d7212 */ /* 0x000fe200078e3cff */
[----:B------:R-:W-:Y:S01]  /*7d20*/  IMAD.U32 R6, RZ, RZ, UR5 ;  /* 0x00000005ff067e24 */ /* 0x000fe2000f8e00ff */
[----:B------:R-:W-:Y:S02]  /*7d30*/  UIADD3 UR51, UPT, UPT, UR14, UR48, URZ ;  /* 0x000000300e337290 */ /* 0x000fe4000fffe0ff */
[----:B------:R-:W-:Y:S03]  /*7d40*/  UIADD3 UR50, UPT, UPT, UR15, UR49, URZ ;  /* 0x000000310f327290 */ /* 0x000fe6000fffe0ff */
[----:B------:R-:W-:Y:S01]  /*7d50*/  IMAD.U32 R7, RZ, RZ, UR4 ;  /* 0x00000004ff077e24 */ /* 0x000fe2000f8e00ff */
[----:B------:R-:W-:Y:S04]  /*7d60*/  @!P1 R2UR UR4, R6 ;  /* 0x00000000060492ca */ /* 0x000fe800000e0000 */
[----:B------:R-:W-:Y:S11]  /*7d70*/  @!P1 R2UR UR5, R7 ;  /* 0x00000000070592ca */ /* 0x000ff600000e0000 */
[----:B------:R-:W-:Y:S02]  /*7d80*/  @!UPT UIADD3 URZ, UPT, UPT, URZ, URZ, URZ ;  /* 0x000000fffffff290 */ /* 0x000fe4000fffe0ff */
[----:B------:R3:W-:Y:S01]  /*7d90*/  @!UP0 UTMALDG.3D [UR8], [UR4], desc[UR16] ;  /* 0x00001008040085b4 */ /* 0x0007e20008011000 */
[----:B------:R3:W-:Y:S01]  /*7da0*/  @!P1 SYNCS.ARRIVE.TRANS64.RED.A0TR RZ, [UR19+0x480], R12 ;  /* 0x0004800cffff99a7 */ /* 0x0007e20008300413 */
[----:B------:R-:W-:Y:S01]  /*7db0*/  SYNCS.ARRIVE.TRANS64.RED.A1T0 RZ, [UR54], RZ ;  /* 0x000000ffffff79a7 */ /* 0x000fe20008100436 */
[----:B------:R-:W-:Y:S05]  /*7dc0*/  BRA.U UP1, `(.L_x_162) ;  /* 0xfffffff501a87547 */ /* 0x000fea000b83ffff */
[----:B------:R-:W-:Y:S07]  /*7dd0*/  MOV R0, UR19 ;  /* 0x0000001300007c02 */ /* 0x000fee0008000f00 */
.L_x_163:
[----:B-1--4-:R-:W-:-:S04]  /*7de0*/  SHF.L.U32 R2, R15, 0x1f, RZ ;  /* 0x0000001f0f027819 */ /* 0x012fc800000006ff */
[----:B------:R1:W2:Y:S03]  /*7df0*/  SYNCS.PHASECHK.TRANS64.TRYWAIT P0, [R0+URZ+0x488], R2 ;  /* 0x00048802000075a7 */ /* 0x0002a600080011ff */
[----:B--2---:R-:W-:Y:S05]  /*7e00*/  @!P0 NANOSLEEP.SYNCS 0x989680 ;  /* 0x009896800000895d */ /* 0x004fea0003900000 */
[----:B------:R-:W2:Y:S02]  /*7e10*/  @!P0 SYNCS.PHASECHK.TRANS64 P0, [R0+URZ+0x488], R2 ;  /* 0x00048802000085a7 */ /* 0x000ea400080010ff */
[----:B--23--:R-:W-:Y:S05]  /*7e20*/  @P0 EXIT ;  /* 0x000000000000094d */ /* 0x00cfea0003800000 */
[----:B------:R-:W-:Y:S05]  /*7e30*/  BRA `(.L_x_163) ;  /* 0xfffffffc00e87947 */ /* 0x000fea000383ffff */
.L_x_154:
[----:B------:R-:W-:-:S06]  /*7e40*/  UISETP.GE.AND UP0, UPT, UR11, 0x4, UPT ;  /* 0x000000040b00788c */ /* 0x000fcc000bf06270 */
[----:B------:R-:W-:-:S13]  /*7e50*/  PLOP3.LUT P0, PT, PT, PT, UP0, 0x80, 0x8 ;  /* 0x000000000008781c */ /* 0x000fda0003f0f008 */
[----:B------:R-:W-:Y:S05]  /*7e60*/  @!P0 EXIT ;  /* 0x000000000000894d */ /* 0x000fea0003800000 */
[----:B------:R-:W-:Y:S01]  /*7e70*/  BAR.SYNC.DEFER_BLOCKING 0x6, 0xa0 ;  /* 0x0182800000007b1d */ /* 0x000fe20000010000 */
[----:B------:R-:W-:Y:S01]  /*7e80*/  IMAD.SHL.U32 R4, R69, 0x40, RZ ;  /* 0x0000004045047824 */ /* 0x000fe200078e00ff */
[----:B------:R-:W-:Y:S01]  /*7e90*/  SHF.R.U32.HI R5, RZ, 0x1, R69 ;  /* 0x00000001ff057819 */ /* 0x000fe20000011645 */
[----:B------:R-:W-:Y:S01]  /*7ea0*/  IMAD.SHL.U32 R3, R81, 0x800, RZ ;  /* 0x0000080051037824 */ /* 0x000fe200078e00ff */
[----:B------:R-:W-:Y:S01]  /*7eb0*/  CS2R R84, SRZ ;  /* 0x0000000000547805 */ /* 0x000fe2000001ff00 */
[C---:B------:R-:W-:Y:S01]  /*7ec0*/  IMAD.U32 R37, R69.reuse, 0x10000, RZ ;  /* 0x0001000045257824 */ /* 0x040fe200078e00ff */
[----:B------:R-:W-:Y:S01]  /*7ed0*/  UMOV UR57, 0x400 ;  /* 0x0000040000397882 */ /* 0x000fe20000000000 */
[C---:B------:R-:W-:Y:S01]  /*7ee0*/  LOP3.LUT R2, R4.reuse, 0x180, RZ, 0xc0, !PT ;  /* 0x0000018004027812 */ /* 0x040fe200078ec0ff */
[----:B------:R-:W-:Y:S01]  /*7ef0*/  ULEA UR57, UR54, UR57, 0x18 ;  /* 0x0000003936397291 */ /* 0x000fe2000f8ec0ff */
[----:B------:R-:W-:Y:S01]  /*7f00*/  LOP3.LUT R4, R4, 0x640, RZ, 0xc0, !PT ;  /* 0x0000064004047812 */ /* 0x000fe200078ec0ff */
[----:B------:R-:W1:Y:S01]  /*7f10*/  LDC.64 R70, c[0x0][0x888] ;  /* 0x00022200ff467b82 */ /* 0x000e620000000a00 */
[----:B------:R-:W-:Y:S01]  /*7f20*/  LOP3.LUT R5, R2, 0x20, R5, 0xf8, !PT ;  /* 0x0000002002057812 */ /* 0x000fe200078ef805 */
[----:B------:R-:W-:Y:S01]  /*7f30*/  IMAD.SHL.U32 R2, R69, 0x8, RZ ;  /* 0x0000000845027824 */ /* 0x000fe200078e00ff */
[----:B------:R-:W-:Y:S01]  /*7f40*/  LOP3.LUT R3, R4, 0x800, R3, 0xf8, !PT ;  /* 0x0000080004037812 */ /* 0x000fe200078ef803 */
[----:B------:R-:W-:Y:S01]  /*7f50*/  UIADD3 UR4, UPT, UPT, UR57, 0x1600, URZ ;  /* 0x0000160039047890 */ /* 0x000fe2000fffe0ff */
[----:B------:R-:W-:Y:S01]  /*7f60*/  IMAD.MOV.U32 R36, RZ, RZ, RZ ;  /* 0x000000ffff247224 */ /* 0x000fe200078e00ff */
[----:B------:R-:W2:Y:S01]  /*7f70*/  LDCU UR59, c[0x0][0x370] ;  /* 0x00006e00ff3b77ac */ /* 0x000ea20008000800 */
[----:B------:R-:W-:Y:S01]  /*7f80*/  LOP3.LUT R2, R5, 0x30, R2, 0x78, !PT ;  /* 0x0000003005027812 */ /* 0x000fe200078e7802 */
[----:B------:R-:W3:Y:S01]  /*7f90*/  LDC.64 R76, c[0x0][0x890] ;  /* 0x00022400ff4c7b82 */ /* 0x000ee20000000a00 */
[----:B------:R-:W-:Y:S01]  /*7fa0*/  IMAD.MOV.U32 R86, RZ, RZ, RZ ;  /* 0x000000ffff567224 */ /* 0x000fe200078e00ff */
[----:B------:R-:W4:Y:S01]  /*7fb0*/  LDCU.64 UR62, c[0x0][0x348] ;  /* 0x00006900ff3e77ac */ /* 0x000f220008000a00 */
[----:B------:R-:W-:Y:S01]  /*7fc0*/  LOP3.LUT R79, R3, R2, RZ, 0xfc, !PT ;  /* 0x00000002034f7212 */ /* 0x000fe200078efcff */
[----:B------:R-:W-:Y:S01]  /*7fd0*/  IMAD.SHL.U32 R3, R81, 0x200000, RZ ;  /* 0x0020000051037824 */ /* 0x000fe200078e00ff */
[----:B------:R-:W2:Y:S01]  /*7fe0*/  LDS R0, [UR57+0x550] ;  /* 0x00055039ff007984 */ /* 0x000ea20008000800 */
[----:B------:R-:W-:-:S02]  /*7ff0*/  IMAD.SHL.U32 R2, R69, 0x10, RZ ;  /* 0x0000001045027824 */ /* 0x000fc400078e00ff */
[----:B------:R-:W1:Y:S01]  /*8000*/  LDC.64 R74, c[0x0][0x8b0] ;  /* 0x00022c00ff4a7b82 */ /* 0x000e620000000a00 */
[----:B------:R-:W-:Y:S01]  /*8010*/  LOP3.LUT R3, R3, 0x200000, RZ, 0xc0, !PT ;  /* 0x0020000003037812 */ /* 0x000fe200078ec0ff */
[----:B------:R-:W-:Y:S01]  /*8020*/  VIADD R78, R79, UR57 ;  /* 0x000000394f4e7c36 */ /* 0x000fe20008000000 */
[----:B------:R-:W1:Y:S01]  /*8030*/  LDCU UR41, c[0x0][0xb0c] ;  /* 0x00016180ff2977ac */ /* 0x000e620008000800 */
[----:B------:R-:W-:Y:S01]  /*8040*/  LOP3.LUT R2, R2, 0x20, RZ, 0xc0, !PT ;  /* 0x0000002002027812 */ /* 0x000fe200078ec0ff */
[----:B------:R-:W-:Y:S01]  /*8050*/  IMAD.MOV.U32 R83, RZ, RZ, RZ ;  /* 0x000000ffff537224 */ /* 0x000fe200078e00ff */
[----:B------:R-:W-:Y:S01]  /*8060*/  LOP3.LUT R37, R3, 0x400000, R37, 0xf8, !PT ;  /* 0x0040000003257812 */ /* 0x000fe200078ef825 */
[----:B------:R-:W-:Y:S01]  /*8070*/  IMAD.U32 R87, RZ, RZ, UR4 ;  /* 0x00000004ff577e24 */ /* 0x000fe2000f8e00ff */
[----:B------:R-:W1:Y:S01]  /*8080*/  LDC.64 R72, c[0x0][0x8a8] ;  /* 0x00022a00ff487b82 */ /* 0x000e620000000a00 */
[----:B------:R-:W-:Y:S01]  /*8090*/  IADD3 R78, PT, PT, -R2, 0x600, R78 ;  /* 0x00000600024e7810 */ /* 0x000fe20007ffe14e */
[----:B------:R-:W1:Y:S01]  /*80a0*/  LDCU UR55, c[0x0][0xb20] ;  /* 0x00016400ff3777ac */ /* 0x000e620008000800 */
[----:B------:R-:W1:Y:S01]  /*80b0*/  LDCU UR40, c[0x0][0xb30] ;  /* 0x00016600ff2877ac */ /* 0x000e620008000800 */
[----:B------:R-:W1:Y:S01]  /*80c0*/  LDCU.64 UR38, c[0x0][0xb28] ;  /* 0x00016500ff2677ac */ /* 0x000e620008000a00 */
[----:B------:R-:W1:Y:S01]  /*80d0*/  LDCU.128 UR44, c[0x0][0xb10] ;  /* 0x00016200ff2c77ac */ /* 0x000e620008000c00 */
[----:B------:R-:W1:Y:S01]  /*80e0*/  LDCU UR58, c[0x0][0x374] ;  /* 0x00006e80ff3a77ac */ /* 0x000e620008000800 */
[----:B------:R-:W-:Y:S01]  /*80f0*/  UIADD3 UR56, UPT, UPT, UR57, 0x600, URZ ;  /* 0x0000060039387890 */ /* 0x000fe2000fffe0ff */
[----:B--2-4-:R-:W-:-:S11]  /*8100*/  IMAD.IADD R37, R0, 0x1, R37 ;  /* 0x0000000100257824 */ /* 0x014fd600078e0225 */
.L_x_181:
[----:B------:R-:W-:Y:S02]  /*8110*/  LEA R3, R83, UR57, 0x3 ;  /* 0x0000003953037c11 */ /* 0x000fe4000f8e18ff */
[----:B------:R-:W-:Y:S02]  /*8120*/  SHF.L.U32 R0, R85, 0x1f, RZ ;  /* 0x0000001f55007819 */ /* 0x000fe400000006ff */
[----:B-1----:R-:W-:Y:S02]  /*8130*/  LEA R4, R83, UR57, 0x4 ;  /* 0x0000003953047c11 */ /* 0x002fe4000f8e20ff */
[----:B--2---:R-:W2:Y:S02]  /*8140*/  SYNCS.PHASECHK.TRANS64.TRYWAIT P0, [R3+URZ+0x4a0], R0 ;  /* 0x0004a000030075a7 */ /* 0x004ea400080011ff */
[----:B--2---:R-:W-:Y:S05]  /*8150*/  @!P0 BRA `(.L_x_164) ;  /* 0x0000003c00108947 */ /* 0x004fea0003800000 */
.L_x_352:
[----:B------:R-:W4:Y:S01]  /*8160*/  LDS.128 R4, [R4+0x530] ;  /* 0x0005300004047984 */ /* 0x000f220000000c00 */
[----:B------:R-:W-:Y:S01]  /*8170*/  UISETP.GE.AND UP0, UPT, UR37, 0x1, UPT ;  /* 0x000000012500788c */ /* 0x000fe2000bf06270 */
[----:B------:R-:W-:Y:S01]  /*8180*/  @!PT LDS RZ, [RZ] ;  /* 0x00000000fffff984 */ /* 0x000fe20000000800 */
[----:B------:R-:W-:Y:S01]  /*8190*/  @!PT LDS RZ, [RZ] ;  /* 0x00000000fffff984 */ /* 0x000fe20000000800 */
[----:B------:R-:W-:Y:S01]  /*81a0*/  @!PT LDS RZ, [RZ] ;  /* 0x00000000fffff984 */ /* 0x000fe20000000800 */
[----:B------:R-:W-:Y:S01]  /*81b0*/  @!PT LDS RZ, [RZ] ;  /* 0x00000000fffff984 */ /* 0x000fe20000000800 */
[----:B------:R1:W-:Y:S06]  /*81c0*/  MEMBAR.ALL.CTA ;  /* 0x0000000000007992 */ /* 0x0003ec0000008000 */
[----:B-1----:R-:W1:Y:S01]  /*81d0*/  FENCE.VIEW.ASYNC.S ;  /* 0x00000000000073c6 */ /* 0x002e620000000000 */
[----:B----4-:R-:W-:Y:S11]  /*81e0*/  LOP3.LUT P0, RZ, R6, 0x1, RZ, 0xc0, !PT ;  /* 0x0000000106ff7812 */ /* 0x010ff6000780c0ff */
[----:B------:R-:W-:Y:S02]  /*81f0*/  @!UPT UIADD3 URZ, UPT, UPT, URZ, URZ, URZ ;  /* 0x000000fffffff290 */ /* 0x000fe4000fffe0ff */
[----:B-1----:R-:W-:Y:S01]  /*8200*/  VOTEU.ANY UP1, P0 ;  /* 0x0000000000ff7886 */ /* 0x002fe20000020100 */
[----:B------:R-:W-:Y:S01]  /*8210*/  PLOP3.LUT P0, PT, PT, PT, UP1, 0x80, 0x8 ;  /* 0x000000000008781c */ /* 0x000fe20003f0f018 */
[----:B------:R-:W-:Y:S11]  /*8220*/  UP2UR UR61, UPR, URZ, 0x2 ;  /* 0x00000002ff3d7883 */ /* 0x000ff60008000000 */
[----:B------:R-:W-:Y:S01]  /*8230*/  @!UPT UIADD3 URZ, UPT, UPT, URZ, URZ, URZ ;  /* 0x000000fffffff290 */ /* 0x000fe2000fffe0ff */
[----:B--2---:R-:W-:Y:S02]  /*8240*/  @P0 SHF.R.U32.HI R0, RZ, 0x10, R5 ;  /* 0x00000010ff000819 */ /* 0x004fe40000011605 */
        /* <DEDUP_REMOVED lines=13> */
[----:B------:R-:W-:Y:S02]  /*8320*/  UISETP.NE.AND UP0, UPT, UR46, 0x1, UPT ;  /* 0x000000012e00788c */ /* 0x000fe4000bf05270 */
[----:B------:R-:W-:Y:S02]  /*8330*/  USHF.R.U32.HI UR15, URZ, UR55, UR15 ;  /* 0x00000037ff0f7299 */ /* 0x000fe4000801160f */
[----:B------:R-:W-:Y:S02]  /*8340*/  UIMAD.WIDE.U32 UR18, UR59, UR44, URZ ;  /* 0x0000002c3b1272a5 */ /* 0x000fe4000f8e00ff */
[----:B------:R-:W-:Y:S02]  /*8350*/  UIMAD.WIDE.U32 UR20, UR42, UR47, URZ ;  /* 0x0000002f2a1472a5 */ /* 0x000fe4000f8e00ff */
[----:B------:R-:W-:Y:S02]  /*8360*/  USEL UR4, UR58, UR15, !UP0 ;  /* 0x0000000f3a047287 */ /* 0x000fe4000c000000 */
[----:B------:R-:W-:Y:S02]  /*8370*/  UISETP.NE.AND UP2, UPT, UR37, 0x1, UPT ;  /* 0x000000012500788c */ /* 0x000fe4000bf45270 */
[----:B------:R-:W-:Y:S02]  /*8380*/  USHF.R.U32.HI UR14, URZ, UR45, UR19 ;  /* 0x0000002dff0e7299 */ /* 0x000fe40008011613 */
[----:B------:R-:W-:Y:S02]  /*8390*/  USHF.R.U32.HI UR15, URZ, UR55, UR21 ;  /* 0x00000037ff0f7299 */ /* 0x000fe40008011615 */
[----:B------:R-:W-:Y:S02]  /*83a0*/  UIMAD.WIDE.U32 UR18, UR4, UR38, URZ ;  /* 0x00000026041272a5 */ /* 0x000fe4000f8e00ff */
[----:B------:R-:W-:Y:S02]  /*83b0*/  UISETP.NE.AND UP1, UPT, UR41, 0x1, UPT ;  /* 0x000000012900788c */ /* 0x000fe4000bf25270 */
[----:B------:R-:W-:Y:S02]  /*83c0*/  UIMAD.WIDE.U32 UR16, UR43, UR44, URZ ;  /* 0x0000002c2b1072a5 */ /* 0x000fe4000f8e00ff */
[----:B------:R-:W-:Y:S02]  /*83d0*/  USEL UR8, UR42, UR15, !UP0 ;  /* 0x0000000f2a087287 */ /* 0x000fe4000c000000 */
[----:B------:R-:W-:Y:S02]  /*83e0*/  USEL UR9, UR59, UR14, !UP1 ;  /* 0x0000000e3b097287 */ /* 0x000fe4000c800000 */
[----:B------:R-:W-:Y:S02]  /*83f0*/  USHF.R.U32.HI UR14, URZ, UR45, UR17 ;  /* 0x0000002dff0e7299 */ /* 0x000fe40008011611 */
[----:B------:R-:W-:Y:S02]  /*8400*/  UIMAD.WIDE.U32 UR16, UR9, UR38, URZ ;  /* 0x00000026091072a5 */ /* 0x000fe4000f8e00ff */
[----:B------:R-:W-:Y:S02]  /*8410*/  USEL UR5, UR43, UR14, !UP1 ;  /* 0x0000000e2b057287 */ /* 0x000fe4000c800000 */
[----:B------:R-:W-:Y:S02]  /*8420*/  @UP2 USHF.R.U32.HI UR9, URZ, UR39, UR17 ;  /* 0x00000027ff092299 */ /* 0x000fe40008011611 */
[----:B------:R-:W-:Y:S02]  /*8430*/  UIMAD.WIDE.U32 UR12, UR8, UR38, URZ ;  /* 0x00000026080c72a5 */ /* 0x000fe4000f8e00ff */
[----:B------:R-:W-:Y:S02]  /*8440*/  UIMAD UR6, UR37, UR9, URZ ;  /* 0x00000009250672a4 */ /* 0x000fe4000f8e02ff */
[----:B------:R-:W-:Y:S01]  /*8450*/  USHF.R.U32.HI UR11, URZ, UR39, UR13 ;  /* 0x00000027ff0b7299 */ /* 0x000fe2000801160d */
[----:B------:R-:W-:Y:S02]  /*8460*/  UMOV UR15, UR19 ;  /* 0x00000013000f7c82 */ /* 0x000fe40008000000 */
[----:B------:R-:W-:Y:S02]  /*8470*/  @UP2 USHF.R.U32.HI UR4, URZ, UR39, UR15 ;  /* 0x00000027ff042299 */ /* 0x000fe4000801160f */
[----:B------:R-:W-:Y:S02]  /*8480*/  USEL UR12, UR8, UR11, !UP2 ;  /* 0x0000000b080c7287 */ /* 0x000fe4000d000000 */
[----:B------:R-:W-:Y:S02]  /*8490*/  UIMAD UR4, UR37, UR4, URZ ;  /* 0x00000004250472a4 */ /* 0x000fe4000f8e02ff */
[----:B------:R-:W-:Y:S02]  /*84a0*/  UIADD3 UR11, UPT, UPT, -UR12, URZ, URZ ;  /* 0x000000ff0c0b7290 */ /* 0x000fe4000fffe1ff */
[----:B------:R-:W-:Y:S02]  /*84b0*/  UISETP.GE.AND UP0, UPT, UR8, UR4, UPT ;  /* 0x000000040800728c */ /* 0x000fe4000bf06270 */
[----:B------:R-:W-:Y:S02]  /*84c0*/  UIMAD UR11, UR37, UR11, UR8 ;  /* 0x0000000b250b72a4 */ /* 0x000fe4000f8e0208 */
[----:B------:R-:W-:Y:S02]  /*84d0*/  UISETP.GE.OR UP0, UPT, UR5, UR6, UP0 ;  /* 0x000000060500728c */ /* 0x000fe40008706670 */
[----:B------:R-:W-:Y:S02]  /*84e0*/  UIMAD.WIDE.U32 UR6, UR5, UR38, URZ ;  /* 0x00000026050672a5 */ /* 0x000fe4000f8e00ff */
[----:B------:R-:W-:Y:S04]  /*84f0*/  UIADD3 UR6, UPT, UPT, -UR8, URZ, URZ ;  /* 0x000000ff08067290 */ /* 0x000fe8000fffe1ff */
[----:B------:R-:W-:Y:S03]  /*8500*/  UIMAD UR42, UR46, UR6, UR42 ;  /* 0x000000062e2a72a4 */ /* 0x000fe6000f8e022a */
[----:B------:R-:W-:Y:S02]  /*8510*/  @!UP0 USHF.R.U32.HI UR4, URZ, UR39, UR7 ;  /* 0x00000027ff048299 */ /* 0x000fe40008011607 */
[----:B------:R-:W-:Y:S02]  /*8520*/  UIADD3 UR7, UPT, UPT, -UR5, URZ, URZ ;  /* 0x000000ff05077290 */ /* 0x000fe4000fffe1ff */
[----:B------:R-:W-:Y:S02]  /*8530*/  @!UP0 USEL UR4, UR5, UR4, !UP2 ;  /* 0x0000000405048287 */ /* 0x000fe4000d000000 */
[----:B------:R-:W-:Y:S02]  /*8540*/  UIMAD UR43, UR41, UR7, UR43 ;  /* 0x00000007292b72a4 */ /* 0x000fe4000f8e022b */
[----:B------:R-:W-:Y:S02]  /*8550*/  @!UP0 UIMAD UR10, UR9, UR11, UR4 ;  /* 0x0000000b090a82a4 */ /* 0x000fe4000f8e0204 */
[----:B------:R-:W-:Y:S04]  /*8560*/  @!UP0 UIADD3 UR11, UPT, UPT, UR12, -UR4, URZ ;  /* 0x800000040c0b8290 */ /* 0x000fe8000fffe0ff */
[----:B------:R-:W-:Y:S03]  /*8570*/  @!UP0 UIMAD UR8, UR11, UR37, UR5 ;  /* 0x000000250b0882a4 */ /* 0x000fe6000f8e0205 */
[----:B------:R-:W-:Y:S02]  /*8580*/  @!UP0 UMOV UR5, UR10 ;  /* 0x0000000a00058c82 */ /* 0x000fe40008000000 */
[----:B------:R-:W-:Y:S02]  /*8590*/  UIMAD UR43, UR5, UR41, UR43 ;  /* 0x00000029052b72a4 */ /* 0x000fe4000f8e022b */
[----:B------:R-:W-:Y:S11]  /*85a0*/  UIMAD UR42, UR8, UR46, UR42 ;  /* 0x0000002e082a72a4 */ /* 0x000ff6000f8e022a */
[----:B------:R-:W-:Y:S01]  /*85b0*/  @!UPT UIADD3 URZ, UPT, UPT, URZ, URZ, URZ ;  /* 0x000000fffffff290 */ /* 0x000fe2000fffe0ff */
.L_x_165:
[----:B------:R-:W-:Y:S01]  /*85c0*/  UISETP.NE.AND UP0, UPT, UR40, 0x1, UPT ;  /* 0x000000012800788c */ /* 0x000fe2000bf05270 */
[----:B------:R-:W-:Y:S10]  /*85d0*/  IADD3 R83, PT, PT, R83, 0x1, RZ ;  /* 0x0000000153537810 */ /* 0x000ff40007ffe0ff */
[----:B------:R-:W2:Y:S01]  /*85e0*/  @!UP0 LDCU.128 UR8, c[0x0][0xb10] ;  /* 0x00016200ff0887ac */ /* 0x000ea20008000c00 */
[----:B------:R-:W4:Y:S01]  /*85f0*/  @!UP0 LDCU UR5, c[0x0][0xb0c] ;  /* 0x00016180ff0587ac */ /* 0x000f220008000800 */
[----:B------:R-:W3:Y:S01]  /*8600*/  @!UP0 LDCU UR4, c[0x0][0xb20] ;  /* 0x00016400ff0487ac */ /* 0x000ee20008000800 */
[----:B--2---:R-:W-:Y:S02]  /*8610*/  UIMAD.WIDE.U32 UR6, UR43, UR8, URZ ;  /* 0x000000082b0672a5 */ /* 0x004fe4000f8e00ff */
[----:B------:R-:W-:Y:S02]  /*8620*/  UIMAD.WIDE.U32 UR12, UR42, UR11, URZ ;  /* 0x0000000b2a0c72a5 */ /* 0x000fe4000f8e00ff */
[----:B------:R-:W-:Y:S02]  /*8630*/  @!UP0 UISETP.NE.AND UP1, UPT, UR10, 0x1, UPT ;  /* 0x000000010a00888c */ /* 0x000fe4000bf25270 */
[----:B------:R-:W-:Y:S02]  /*8640*/  @!UP0 USHF.R.U32.HI UR7, URZ, UR9, UR7 ;  /* 0x00000009ff078299 */ /* 0x000fe40008011607 */
[----:B----4-:R-:W-:Y:S02]  /*8650*/  @!UP0 UISETP.NE.AND UP2, UPT, UR5, 0x1, UPT ;  /* 0x000000010500888c */ /* 0x010fe4000bf45270 */
[----:B---3--:R-:W-:Y:S02]  /*8660*/  @!UP0 USHF.R.U32.HI UR4, URZ, UR4, UR13 ;  /* 0x00000004ff048299 */ /* 0x008fe4000801160d */
[----:B------:R-:W-:Y:S02]  /*8670*/  @!UP0 USEL UR7, UR43, UR7, !UP2 ;  /* 0x000000072b078287 */ /* 0x000fe4000d000000 */
[----:B------:R-:W-:Y:S04]  /*8680*/  @!UP0 USEL UR6, UR42, UR4, !UP1 ;  /* 0x000000042a068287 */ /* 0x000fe8000c800000 */
[----:B------:R-:W-:Y:S02]  /*8690*/  @!UP0 UIADD3 UR4, UPT, UPT, -UR7, UR6, URZ ;  /* 0x0000000607048290 */ /* 0x000fe4000fffe1ff */
[----:B------:R-:W-:Y:S02]  /*86a0*/  @!UP0 UIADD3 UR6, UPT, UPT, UR7, -UR6, URZ ;  /* 0x8000000607068290 */ /* 0x000fe4000fffe0ff */
[----:B------:R-:W-:Y:S02]  /*86b0*/  @!UP0 UIMAD UR43, UR4, UR5, UR43 ;  /* 0x00000005042b82a4 */ /* 0x000fe4000f8e022b */
[----:B------:R-:W-:Y:S02]  /*86c0*/  @!UP0 UIMAD UR42, UR6, UR10, UR42 ;  /* 0x0000000a062a82a4 */ /* 0x000fe4000f8e022a */
[----:B------:R-:W-:Y:S09]  /*86d0*/  ULOP3.LUT UP0, URZ, UR56, 0x1b0, URZ, 0xc0, !UPT ;  /* 0x000001b038ff7892 */ /* 0x000ff2000f80c0ff */
[----:B------:R-:W-:Y:S05]  /*86e0*/  BRA.U !UP0, `(.L_x_166) ;  /* 0x0000000108407547 */ /* 0x000fea000b800000 */
[----:B------:R-:W2:Y:S01]  /*86f0*/  LDCU.64 UR8, c[0x4][0x80] ;  /* 0x01001000ff0877ac */ /* 0x000ea20008000a00 */
[----:B------:R-:W-:Y:S01]  /*8700*/  MOV R3, 0x0 ;  /* 0x0000000000037802 */ /* 0x000fe20000000f00 */
[----:B------:R-:W-:Y:S02]  /*8710*/  HFMA2 R12, -RZ, RZ, 0, 5.9604644775390625e-08 ;  /* 0x00000001ff0c7431 */ /* 0x000fe400000001ff */
[----:B------:R-:W-:Y:S02]  /*8720*/  IMAD.MOV.U32 R8, RZ, RZ, 0x70 ;  /* 0x00000070ff087424 */ /* 0x000fe400078e00ff */
[----:B------:R-:W-:Y:S01]  /*8730*/  IMAD.MOV.U32 R13, RZ, RZ, RZ ;  /* 0x000000ffff0d7224 */ /* 0x000fe200078e00ff */
[----:B------:R-:W3:Y:S01]  /*8740*/  LDCU.64 UR6, c[0x4][0x88] ;  /* 0x01001100ff0677ac */ /* 0x000ee20008000a00 */
[----:B------:R-:W4:Y:S01]  /*8750*/  LDC.64 R2, c[0x4][R3] ;  /* 0x0100000003027b82 */ /* 0x000f220000000a00 */
[----:B------:R-:W1:Y:S01]  /*8760*/  LDCU.64 UR4, c[0x4][0x8] ;  /* 0x01000100ff0477ac */ /* 0x000e620008000a00 */
[----:B--2---:R-:W-:Y:S01]  /*8770*/  MOV R5, UR9 ;  /* 0x0000000900057c02 */ /* 0x004fe20008000f00 */
[----:B------:R-:W-:Y:S01]  /*8780*/  IMAD.U32 R4, RZ, RZ, UR8 ;  /* 0x00000008ff047e24 */ /* 0x000fe2000f8e00ff */
[----:B---3--:R-:W-:Y:S01]  /*8790*/  MOV R7, UR7 ;  /* 0x0000000700077c02 */ /* 0x008fe20008000f00 */
[----:B------:R-:W-:Y:S01]  /*87a0*/  IMAD.U32 R6, RZ, RZ, UR6 ;  /* 0x00000006ff067e24 */ /* 0x000fe2000f8e00ff */
[----:B-1----:R-:W-:Y:S01]  /*87b0*/  MOV R11, UR5 ;  /* 0x00000005000b7c02 */ /* 0x002fe20008000f00 */
[----:B------:R-:W-:Y:S02]  /*87c0*/  IMAD.U32 R10, RZ, RZ, UR4 ;  /* 0x00000004ff0a7e24 */ /* 0x000fe4000f8e00ff */
[----:B------:R-:W-:Y:S07]  /*87d0*/  LEPC R20, `(.L_x_166) ;  /* 0x000000001014794e */ /* 0x000fee0000000000 */
[----:B----45:R-:W-:Y:S05]  /*87e0*/  CALL.ABS.NOINC R2 ;  /* 0x0000000002007343 */ /* 0x030fea0003c00000 */
.L_x_166:
[----:B------:R-:W-:Y:S01]  /*87f0*/  LOP3.LUT P0, RZ, R87, 0x1b0, RZ, 0xc0, !PT ;  /* 0x000001b057ff7812 */ /* 0x000fe2000780c0ff */
[----:B------:R-:W-:Y:S11]  /*8800*/  BSSY.RECONVERGENT B6, `(.L_x_167) ;  /* 0x0000013000067945 */ /* 0x000ff60003800200 */
[----:B------:R-:W-:Y:S01]  /*8810*/  @!UPT UIADD3 URZ, UPT, UPT, URZ, URZ, URZ ;  /* 0x000000fffffff290 */ /* 0x000fe2000fffe0ff */
[----:B------:R-:W-:Y:S05]  /*8820*/  @!P0 BRA `(.L_x_168) ;  /* 0x0000000000408947 */ /* 0x000fea0003800000 */
        /* <DEDUP_REMOVED lines=16> */
.L_x_168:
[----:B------:R-:W-:Y:S05]  /*8930*/  BSYNC.RECONVERGENT B6 ;  /* 0x0000000000067941 */ /* 0x000fea0003800200 */
.L_x_167:
[----:B------:R-:W-:Y:S02]  /*8940*/  ISETP.NE.U32.AND P0, PT, R70, RZ, PT ;  /* 0x000000ff4600720c */ /* 0x000fe40003f05070 */
[C---:B------:R-:W-:Y:S02]  /*8950*/  ISETP.NE.U32.AND P2, PT, R76.reuse, RZ, PT ;  /* 0x000000ff4c00720c */ /* 0x040fe40003f45070 */
[----:B------:R-:W-:Y:S02]  /*8960*/  ISETP.NE.AND.EX P0, PT, R71, RZ, PT, P0 ;  /* 0x000000ff4700720c */ /* 0x000fe40003f05300 */
[----:B------:R-:W-:Y:S02]  /*8970*/  ISETP.NE.U32.AND P4, PT, R76, RZ, PT ;  /* 0x000000ff4c00720c */ /* 0x000fe40003f85070 */
[C---:B------:R-:W-:Y:S02]  /*8980*/  ISETP.NE.AND.EX P2, PT, R77.reuse, RZ, P0, P2 ;  /* 0x000000ff4d00720c */ /* 0x040fe40000745320 */
[----:B------:R-:W-:Y:S02]  /*8990*/  ISETP.NE.AND.EX P4, PT, R77, RZ, PT, P4 ;  /* 0x000000ff4d00720c */ /* 0x000fe40003f85340 */
[----:B------:R-:W-:Y:S02]  /*89a0*/  ISETP.NE.U32.AND P5, PT, R74, RZ, PT ;  /* 0x000000ff4a00720c */ /* 0x000fe40003fa5070 */
[----:B------:R-:W-:Y:S02]  /*89b0*/  PLOP3.LUT P0, PT, PT, PT, PT, 0x8, 0x80 ;  /* 0x000000000080781c */ /* 0x000fe40003f0e170 */
[----:B------:R-:W-:Y:S05]  /*89c0*/  ISETP.NE.AND.EX P5, PT, R75, RZ, PT, P5 ;  /* 0x000000ff4b00720c */ /* 0x000fea0003fa5350 */
[----:B------:R-:W-:Y:S02]  /*89d0*/  @!P2 ISETP.NE.U32.AND P1, PT, R70, RZ, PT ;  /* 0x000000ff4600a20c */ /* 0x000fe40003f25070 */
[----:B------:R-:W-:Y:S02]  /*89e0*/  @!P2 PLOP3.LUT P0, PT, P4, PT, PT, 0x80, 0x8 ;  /* 0x000000000008a81c */ /* 0x000fe4000270f070 */
[----:B------:R-:W-:Y:S01]  /*89f0*/  @!P2 ISETP.NE.AND.EX P1, PT, R71, RZ, PT, P1 ;  /* 0x000000ff4700a20c */ /* 0x000fe20003f25310 */
[----:B------:R-:W-:Y:S01]  /*8a00*/  @!UPT UIADD3 URZ, UPT, UPT, URZ, URZ, URZ ;  /* 0x000000fffffff290 */ /* 0x000fe2000fffe0ff */
[----:B------:R-:W-:Y:S11]  /*8a10*/  @!P4 BRA `(.L_x_169) ;  /* 0x00000000002cc947 */ /* 0x000ff60003800000 */
[----:B------:R-:W-:Y:S01]  /*8a20*/  ISETP.NE.U32.AND P3, PT, R70, RZ, PT ;  /* 0x000000ff4600720c */ /* 0x000fe20003f65070 */
        /* <DEDUP_REMOVED lines=10> */
.L_x_169:
[----:B------:R-:W-:Y:S05]  /*8ad0*/  @!P5 BRA `(.L_x_170) ;  /* 0x000000000020d947 */ /* 0x000fea0003800000 */
[----:B------:R-:W-:Y:S04]  /*8ae0*/  ISETP.NE.U32.AND P3, PT, R72, RZ, PT ;  /* 0x000000ff4800720c */ /* 0x000fe80003f65070 */
[----:B------:R-:W-:Y:S11]  /*8af0*/  ISETP.NE.AND.EX P3, PT, R73, RZ, PT, P3 ;  /* 0x000000ff4900720c */ /* 0x000ff60003f65330 */
[----:B------:R-:W-:Y:S02]  /*8b00*/  @!UPT UIADD3 URZ, UPT, UPT, URZ, URZ, URZ ;  /* 0x000000fffffff290 */ /* 0x000fe4000fffe0ff */
[----:B------:R-:W2:Y:S01]  /*8b10*/  @P3 LDC.64 R2, c[0x0][0x8a8] ;  /* 0x00022a00ff023b82 */ /* 0x000ea20000000a00 */
[----:B-1----:R-:W-:Y:S04]  /*8b20*/  @P3 IMAD R0, R74, UR36, RZ ;  /* 0x000000244a003c24 */ /* 0x002fe8000f8e02ff */
[----:B--2---:R-:W-:Y:S05]  /*8b30*/  @P3 IMAD.WIDE R2, R0, 0x4, R2 ;  /* 0x0000000400023825 */ /* 0x004fea00078e0202 */
[----:B-----5:R2:W5:Y:S02]  /*8b40*/  @P3 LDG.E R38, desc[UR52][R2.64] ;  /* 0x0000003402263981 */ /* 0x020564000c1e1900 */
[----:B--2---:R-:W4:Y:S02]  /*8b50*/  @!P3 LDC R38, c[0x0][0x8a0] ;  /* 0x00022800ff26bb82 */ /* 0x004f240000000800 */
.L_x_170:
[----:B---3-5:R-:W-:Y:S01]  /*8b60*/  @!P2 FSETP.NEU.AND P3, PT, R39, RZ, PT ;  /* 0x000000ff2700a20b */ /* 0x028fe20003f6d000 */
[----:B------:R-:W-:Y:S01]  /*8b70*/  BSSY B1, `(.L_x_171) ;  /* 0x0000036000017945 */ /* 0x000fe20003800000 */
[----:B------:R-:W-:Y:S02]  /*8b80*/  @!P2 SEL R2, RZ, 0xffffffff, P1 ;  /* 0xffffffffff02a807 */ /* 0x000fe40000800000 */
[----:B------:R-:W-:Y:S02]  /*8b90*/  CS2R R18, SRZ ;  /* 0x0000000000127805 */ /* 0x000fe4000001ff00 */
[----:B-1----:R-:W-:Y:S02]  /*8ba0*/  @!P2 SEL R0, RZ, 0xffffffff, P3 ;  /* 0xffffffffff00a807 */ /* 0x002fe40001800000 */
[----:B------:R-:W-:Y:S02]  /*8bb0*/  CS2R R16, SRZ ;  /* 0x0000000000107805 */ /* 0x000fe4000001ff00 */
[----:B------:R-:W-:Y:S02]  /*8bc0*/  @!P2 LOP3.LUT P1, RZ, R80, 0xff, RZ, 0xc0, !PT ;  /* 0x000000ff50ffa812 */ /* 0x000fe4000782c0ff */
[----:B------:R-:W-:Y:S02]  /*8bd0*/  CS2R R26, SRZ ;  /* 0x00000000001a7805 */ /* 0x000fe4000001ff00 */
[----:B------:R-:W-:Y:S02]  /*8be0*/  LEA R82, R36, UR57, 0x3 ;  /* 0x0000003924527c11 */ /* 0x000fe4000f8e18ff */
[----:B------:R-:W-:Y:S02]  /*8bf0*/  CS2R R24, SRZ ;  /* 0x0000000000187805 */ /* 0x000fe4000001ff00 */
[----:B------:R-:W-:Y:S01]  /*8c00*/  @P0 SEL R0, R2, R0, !P1 ;  /* 0x0000000002000207 */ /* 0x000fe20004800000 */
[----:B------:R-:W-:Y:S01]  /*8c10*/  IMAD R2, R36, 0x20, R37 ;  /* 0x0000002024027824 */ /* 0x000fe200078e0225 */
[----:B------:R-:W-:Y:S02]  /*8c20*/  SHF.L.U32 R4, R86, 0x1f, RZ ;  /* 0x0000001f56047819 */ /* 0x000fe400000006ff */
[----:B------:R-:W-:Y:S02]  /*8c30*/  @!P2 LOP3.LUT R0, R0, 0x1, RZ, 0xc0, !PT ;  /* 0x000000010000a812 */ /* 0x000fe400078ec0ff */
[----:B------:R-:W-:Y:S02]  /*8c40*/  PLOP3.LUT P5, PT, PT, PT, PT, 0x8, 0x80 ;  /* 0x000000000080781c */ /* 0x000fe40003fae170 */
[----:B------:R-:W-:Y:S11]  /*8c50*/  ISETP.NE.U32.OR P2, PT, R0, 0x1, P2 ;  /* 0x000000010000780c */ /* 0x000ff60001745470 */
[----:B------:R-:W-:Y:S02]  /*8c60*/  @!UPT UIADD3 URZ, UPT, UPT, URZ, URZ, URZ ;  /* 0x000000fffffff290 */ /* 0x000fe4000fffe0ff */
[----:B------:R-:W-:Y:S04]  /*8c70*/  @P2 SHF.L.U32 R0, R84, 0x1f, RZ ;  /* 0x0000001f54002819 */ /* 0x000fe800000006ff */
[----:B------:R-:W1:Y:S01]  /*8c80*/  @P2 SYNCS.PHASECHK.TRANS64.TRYWAIT P0, [UR57+0x480], R0 ;  /* 0x00048000ff0025a7 */ /* 0x000e620008001139 */
[----:B------:R2:W3:Y:S01]  /*8c90*/  SYNCS.PHASECHK.TRANS64.TRYWAIT P3, [R82+URZ+0x4c0], R4 ;  /* 0x0004c004520075a7 */ /* 0x0004e200080611ff */
[----:B-1----:R-:W-:Y:S01]  /*8ca0*/  @P2 PLOP3.LUT P5, PT, P0, PT, PT, 0x8, 0x80 ;  /* 0x000000000080281c */ /* 0x002fe200007ae170 */
[----:B------:R-:W-:Y:S01]  /*8cb0*/  @!UPT UIADD3 URZ, UPT, UPT, URZ, URZ, URZ ;  /* 0x000000fffffff290 */ /* 0x000fe2000fffe0ff */
[----:B--23--:R-:W-:Y:S11]  /*8cc0*/  @!P2 BRA `(.L_x_172) ;  /* 0x000000000080a947 */ /* 0x00cff60003800000 */
[----:B------:R-:W-:Y:S01]  /*8cd0*/  ISETP.NE.U32.AND P0, PT, R70, RZ, PT ;  /* 0x000000ff4600720c */ /* 0x000fe20003f05070 */
[----:B------:R-:W-:Y:S01]  /*8ce0*/  BSSY B0, `(.L_x_173) ;  /* 0x0000012000007945 */ /* 0x000fe20003800000 */
[----:B------:R-:W-:Y:S02]  /*8cf0*/  FSETP.NEU.AND P2, PT, R39, RZ, PT ;  /* 0x000000ff2700720b */ /* 0x000fe40003f4d000 */
[----:B------:R-:W-:Y:S02]  /*8d00*/  CS2R R26, SRZ ;  /* 0x00000000001a7805 */ /* 0x000fe4000001ff00 */
[----:B------:R-:W-:Y:S02]  /*8d10*/  ISETP.NE.AND.EX P0, PT, R71, RZ, PT, P0 ;  /* 0x000000ff4700720c */ /* 0x000fe40003f05300 */
[----:B------:R-:W-:Y:S02]  /*8d20*/  CS2R R24, SRZ ;  /* 0x0000000000187805 */ /* 0x000fe4000001ff00 */
[----:B------:R-:W-:Y:S02]  /*8d30*/  LOP3.LUT P1, RZ, R80, 0xff, RZ, 0xc0, !PT ;  /* 0x000000ff50ff7812 */ /* 0x000fe4000782c0ff */
[----:B------:R-:W-:Y:S02]  /*8d40*/  CS2R R18, SRZ ;  /* 0x0000000000127805 */ /* 0x000fe4000001ff00 */
[----:B------:R-:W-:Y:S02]  /*8d50*/  SEL R0, RZ, 0xffffffff, P2 ;  /* 0xffffffffff007807 */ /* 0x000fe40001000000 */
[----:B------:R-:W-:Y:S02]  /*8d60*/  CS2R R16, SRZ ;  /* 0x0000000000107805 */ /* 0x000fe4000001ff00 */
[----:B------:R-:W-:Y:S04]  /*8d70*/  SEL R3, RZ, 0xffffffff, P0 ;  /* 0xffffffffff037807 */ /* 0x000fe80000000000 */
[----:B------:R-:W-:Y:S04]  /*8d80*/  @P4 SEL R0, R3, R0, !P1 ;  /* 0x0000000003004207 */ /* 0x000fe80004800000 */
[----:B------:R-:W-:Y:S04]  /*8d90*/  LOP3.LUT R0, R0, 0x1, RZ, 0xc0, !PT ;  /* 0x0000000100007812 */ /* 0x000fe800078ec0ff */
[----:B------:R-:W-:Y:S01]  /*8da0*/  ISETP.NE.U32.AND P0, PT, R0, 0x1, PT ;  /* 0x000000010000780c */ /* 0x000fe20003f05070 */
[----:B------:R-:W-:Y:S01]  /*8db0*/  @!UPT UIADD3 URZ, UPT, UPT, URZ, URZ, URZ ;  /* 0x000000fffffff290 */ /* 0x000fe2000fffe0ff */
[----:B------:R-:W-:Y:S11]  /*8dc0*/  @!P5 BRA `(.L_x_174) ;  /* 0x00000000000cd947 */ /* 0x000ff60003800000 */
[----:B------:R-:W-:Y:S04]  /*8dd0*/  SHF.L.U32 R3, R84, 0x1f, RZ ;  /* 0x0000001f54037819 */ /* 0x000fe800000006ff */
[----:B------:R-:W1:Y:S02]  /*8de0*/  SYNCS.PHASECHK.TRANS64.TRYWAIT P1, [UR57+0x480], R3 ;  /* 0x00048003ff0075a7 */ /* 0x000e640008021139 */
[----:B-1----:R-:W-:Y:S05]  /*8df0*/  @!P1 BRA `(.L_x_175) ;  /* 0x0000002c00fc9947 */ /* 0x002fea0003800000 */
.L_x_174:
[----:B------:R-:W-:Y:S05]  /*8e00*/  BSYNC B0 ;  /* 0x0000000000007941 */ /* 0x000fea0003800000 */
.L_x_173:
[----:B------:R2:W3:Y:S01]  /*8e10*/  @P0 LDS.128 R24, [R79+UR57+0x600] ;  /* 0x000600394f180984 */ /* 0x0004e20008000c00 */
[----:B------:R-:W-:Y:S01]  /*8e20*/  UIADD3 UR4, UPT, UPT, UR57, 0x488, URZ ;  /* 0x0000048839047890 */ /* 0x000fe2000fffe0ff */
[----:B------:R-:W-:Y:S02]  /*8e30*/  LOP3.LUT R84, R84, 0x1, RZ, 0x3c, !PT ;  /* 0x0000000154547812 */ /* 0x000fe400078e3cff */
[----:B------:R2:W1:Y:S01]  /*8e40*/  @P0 LDS.128 R16, [R78+0x10] ;  /* 0x000010004e100984 */ /* 0x0004620000000c00 */
[----:B------:R-:W-:Y:S01]  /*8e50*/  UPRMT UR4, UR54, 0x654, UR4 ;  /* 0x0000065436047896 */ /* 0x000fe20008000004 */
[----:B------:R-:W-:Y:S01]  /*8e60*/  @!PT LDS RZ, [RZ] ;  /* 0x00000000fffff984 */ /* 0x000fe20000000800 */
[----:B------:R-:W-:Y:S01]  /*8e70*/  @!PT LDS RZ, [RZ] ;  /* 0x00000000fffff984 */ /* 0x000fe20000000800 */
[----:B------:R-:W-:Y:S01]  /*8e80*/  @!PT LDS RZ, [RZ] ;  /* 0x00000000fffff984 */ /* 0x000fe20000000800 */
[----:B------:R-:W-:Y:S01]  /*8e90*/  @!PT LDS RZ, [RZ] ;  /* 0x00000000fffff984 */ /* 0x000fe20000000800 */
[----:B------:R5:W-:Y:S06]  /*8ea0*/  MEMBAR.ALL.CTA ;  /* 0x0000000000007992 */ /* 0x000bec0000008000 */
[----:B-----5:R-:W5:Y:S02]  /*8eb0*/  FENCE.VIEW.ASYNC.S ;  /* 0x00000000000073c6 */ /* 0x020f640000000000 */
[----:B-----5:R-:W-:Y:S03]  /*8ec0*/  SYNCS.ARRIVE.TRANS64.RED.A1T0 RZ, [UR4], RZ ;  /* 0x000000ffffff79a7 */ /* 0x020fe60008100404 */
.L_x_172:
[----:B------:R-:W-:Y:S05]  /*8ed0*/  BSYNC B1 ;  /* 0x0000000000017941 */ /* 0x000fea0003800000 */
.L_x_171:
[----:B-1----:R-:W-:Y:S04]  /*8ee0*/  SHF.R.U32.HI R0, RZ, 0x15, R2 ;  /* 0x00000015ff007819 */ /* 0x002fe80000011602 */
[----:B------:R-:W-:Y:S01]  /*8ef0*/  LOP3.LUT P0, RZ, R0, 0x3, R81, 0x48, !PT ;  /* 0x0000000300ff7812 */ /* 0x000fe20007804851 */
[----:B------:R-:W-:Y:S01]  /*8f00*/  @!UPT UIADD3 URZ, UPT, UPT, URZ, URZ, URZ ;  /* 0x000000fffffff290 */ /* 0x000fe2000fffe0ff */
[----:B------:R-:W-:Y:S11]  /*8f10*/  @P3 BRA `(.L_x_176) ;  /* 0x0000000000083947 */ /* 0x000ff60003800000 */
[----:B------:R-:W1:Y:S02]  /*8f20*/  SYNCS.PHASECHK.TRANS64.TRYWAIT P1, [R82+URZ+0x4c0], R4 ;  /* 0x0004c004520075a7 */ /* 0x000e6400080211ff */
[----:B-1----:R-:W-:Y:S05]  /*8f30*/  @!P1 BRA `(.L_x_177) ;  /* 0x0000002c00c49947 */ /* 0x002fea0003800000 */
.L_x_176:
[----:B------:R-:W-:Y:S05]  /*8f40*/  @!P0 BRA `(.L_x_178) ;  /* 0x0000000000408947 */ /* 0x000fea0003800000 */
[----:B------:R-:W1:Y:S01]  /*8f50*/  LDCU.64 UR8, c[0x4][0x70] ;  /* 0x01000e00ff0877ac */ /* 0x000e620008000a00 */
[----:B------:R-:W-:Y:S01]  /*8f60*/  MOV R15, 0x0 ;  /* 0x00000000000f7802 */ /* 0x000fe20000000f00 */
[----:B------:R-:W-:Y:S02]  /*8f70*/  HFMA2 R12, -RZ, RZ, 0, 5.9604644775390625e-08 ;  /* 0x00000001ff0c7431 */ /* 0x000fe400000001ff */
[----:B------:R-:W-:Y:S02]  /*8f80*/  IMAD.MOV.U32 R8, RZ, RZ, 0x192 ;  /* 0x00000192ff087424 */ /* 0x000fe400078e00ff */
[----:B------:R-:W-:Y:S01]  /*8f90*/  IMAD.MOV.U32 R13, RZ, RZ, RZ ;  /* 0x000000ffff0d7224 */ /* 0x000fe200078e00ff */
[----:B------:R-:W5:Y:S01]  /*8fa0*/  LDCU.64 UR6, c[0x4][0x78] ;  /* 0x01000f00ff0677ac */ /* 0x000f620008000a00 */
[----:B------:R-:W2:Y:S01]  /*8fb0*/  LDC.64 R14, c[0x4][R15] ;  /* 0x010000000f0e7b82 */ /* 0x000ea20000000a00 */
[----:B------:R-:W3:Y:S01]  /*8fc0*/  LDCU.64 UR4, c[0x4][0x10] ;  /* 0x01000200ff0477ac */ /* 0x000ee20008000a00 */
[----:B-1----:R-:W-:Y:S01]  /*8fd0*/  MOV R5, UR9 ;  /* 0x0000000900057c02 */ /* 0x002fe20008000f00 */
[----:B------:R-:W-:Y:S01]  /*8fe0*/  IMAD.U32 R4, RZ, RZ, UR8 ;  /* 0x00000008ff047e24 */ /* 0x000fe2000f8e00ff */
[----:B-----5:R-:W-:Y:S01]  /*8ff0*/  MOV R7, UR7 ;  /* 0x0000000700077c02 */ /* 0x020fe20008000f00 */
[----:B------:R-:W-:Y:S01]  /*9000*/  IMAD.U32 R6, RZ, RZ, UR6 ;  /* 0x00000006ff067e24 */ /* 0x000fe2000f8e00ff */
[----:B---3--:R-:W-:Y:S01]  /*9010*/  MOV R11, UR5 ;  /* 0x00000005000b7c02 */ /* 0x008fe20008000f00 */
[----:B------:R-:W-:Y:S02]  /*9020*/  IMAD.U32 R10, RZ, RZ, UR4 ;  /* 0x00000004ff0a7e24 */ /* 0x000fe4000f8e00ff */
[----:B------:R-:W-:Y:S07]  /*9030*/  LEPC R20, `(.L_x_178) ;  /* 0x000000001014794e */ /* 0x000fee0000000000 */
[----:B--2-4-:R-:W-:Y:S05]  /*9040*/  CALL.ABS.NOINC R14 ;  /* 0x000000000e007343 */ /* 0x014fea0003c00000 */
.L_x_178:
[----:B------:R-:W-:Y:S01]  /*9050*/  LOP3.LUT P0, RZ, R69, 0x60, RZ, 0xc0, !PT ;  /* 0x0000006045ff7812 */ /* 0x000fe2000780c0ff */
[----:B------:R-:W-:Y:S05]  /*9060*/  WARPSYNC.ALL ;  /* 0x0000000000007948 */ /* 0x000fea0003800000 */
[----:B------:R-:W-:Y:S01]  /*9070*/  R2UR UR4, R2 ;  /* 0x00000000020472ca */ /* 0x000fe200000e0000 */
[----:B------:R-:W-:Y:S01]  /*9080*/  BSSY.RECONVERGENT B0, `(.L_x_179) ;  /* 0x000009d000007945 */ /* 0x000fe20003800200 */
[-C--:B---3--:R-:W-:Y:S02]  /*9090*/  F2FP.F16.E5M2.UNPACK_B R2, R24.reuse ;  /* 0x00000018ff02723e */ /* 0x088fe400020004ff */
[-C--:B------:R-:W-:Y:S02]  /*90a0*/  F2FP.F16.E5M2.UNPACK_B R4, R25.reuse ;  /* 0x00000019ff04723e */ /* 0x080fe400020004ff */
[----:B------:R-:W-:Y:S01]  /*90b0*/  F2FP.F16.E5M2.UNPACK_B R24, R24.H1 ;  /* 0x00000018ff18723e */ /* 0x000fe200030004ff */
[----:B------:R-:W-:Y:S01]  /*90c0*/  HADD2.F32 R0, -RZ, R2.H0_H0 ;  /* 0x20000002ff007230 */ /* 0x000fe20000004100 */
[----:B------:R-:W-:Y:S01]  /*90d0*/  F2FP.F16.E5M2.UNPACK_B R25, R25.H1 ;  /* 0x00000019ff19723e */ /* 0x000fe200030004ff */
[----:B------:R-:W-:Y:S01]  /*90e0*/  HADD2.F32 R41, -RZ, R4.H0_H0 ;  /* 0x20000004ff297230 */ /* 0x000fe20000004100 */
[-C--:B------:R-:W-:Y:S01]  /*90f0*/  F2FP.F16.E5M2.UNPACK_B R46, R26.reuse ;  /* 0x0000001aff2e723e */ /* 0x080fe200020004ff */
[--C-:B------:R-:W-:Y:S01]  /*9100*/  HADD2.F32 R3, -RZ, R24.reuse.H0_H0 ;  /* 0x20000018ff037230 */ /* 0x100fe20000004100 */
[----:B------:R-:W-:Y:S01]  /*9110*/  F2FP.F16.E5M2.UNPACK_B R48, R26.H1 ;  /* 0x0000001aff30723e */ /* 0x000fe200030004ff */
[----:B------:R-:W-:Y:S01]  /*9120*/  HADD2.F32 R40, -RZ, R24.H1_H1 ;  /* 0x30000018ff287230 */ /* 0x000fe20000004100 */
[-C--:B------:R-:W-:Y:S01]  /*9130*/  F2FP.F16.E5M2.UNPACK_B R50, R27.reuse ;  /* 0x0000001bff32723e */ /* 0x080fe200020004ff */
[----:B------:R-:W-:Y:S01]  /*9140*/  HADD2.F32 R42, -RZ, R4.H1_H1 ;  /* 0x30000004ff2a7230 */ /* 0x000fe20000004100 */
[----:B------:R-:W-:Y:S01]  /*9150*/  F2FP.F16.E5M2.UNPACK_B R52, R27.H1 ;  /* 0x0000001bff34723e */ /* 0x000fe200030004ff */
[--C-:B------:R-:W-:Y:S01]  /*9160*/  HADD2.F32 R43, -RZ, R25.reuse.H0_H0 ;  /* 0x20000019ff2b7230 */ /* 0x100fe20000004100 */
[-C--:B------:R-:W-:Y:S01]  /*9170*/  F2FP.F16.E5M2.UNPACK_B R54, R16.reuse ;  /* 0x00000010ff36723e */ /* 0x080fe200020004ff */
[----:B------:R-:W-:Y:S01]  /*9180*/  HADD2.F32 R44, -RZ, R25.H1_H1 ;  /* 0x30000019ff2c7230 */ /* 0x000fe20000004100 */
[----:B------:R-:W-:Y:S01]  /*9190*/  F2FP.F16.E5M2.UNPACK_B R56, R16.H1 ;  /* 0x00000010ff38723e */ /* 0x000fe200030004ff */
[----:B------:R-:W-:Y:S01]  /*91a0*/  HADD2.F32 R2, -RZ, R2.H1_H1 ;  /* 0x30000002ff027230 */ /* 0x000fe20000004100 */
[-C--:B------:R-:W-:Y:S01]  /*91b0*/  F2FP.F16.E5M2.UNPACK_B R58, R17.reuse ;  /* 0x00000011ff3a723e */ /* 0x080fe200020004ff */
[--C-:B------:R-:W-:Y:S01]  /*91c0*/  HADD2.F32 R45, -RZ, R46.reuse.H0_H0 ;  /* 0x2000002eff2d7230 */ /* 0x100fe20000004100 */
        /* <DEDUP_REMOVED lines=10> */
[----:B------:R-:W1:Y:S01]  /*9270*/  LDTM.x32 R4, tmem[UR4] ;  /* 0x00000004000479ee */ /* 0x000e6200082c0000 */
[----:B------:R-:W-:Y:S01]  /*9280*/  NOP ;  /* 0x0000000000007918 */ /* 0x000fe20000000000 */
[----:B------:R-:W-:Y:S01]  /*9290*/  IADD3 R82, PT, PT, R82, 0x4e0, RZ ;  /* 0x000004e052527810 */ /* 0x000fe20007ffe0ff */
[--C-:B------:R-:W-:Y:S01]  /*92a0*/  HADD2.F32 R53, -RZ, R54.reuse.H0_H0 ;  /* 0x20000036ff357230 */ /* 0x100fe20000004100 */
[----:B------:R-:W-:Y:S01]  /*92b0*/  IADD3 R36, PT, PT, R36, 0x1, RZ ;  /* 0x0000000124247810 */ /* 0x000fe20007ffe0ff */
[----:B------:R-:W-:Y:S01]  /*92c0*/  HADD2.F32 R54, -RZ, R54.H1_H1 ;  /* 0x30000036ff367230 */ /* 0x000fe20000004100 */
[----:B------:R-:W-:Y:S01]  /*92d0*/  LOP3.LUT R82, R82, 0xfefffff8, RZ, 0xc0, !PT ;  /* 0xfefffff852527812 */ /* 0x000fe200078ec0ff */
[--C-:B------:R-:W-:Y:S02]  /*92e0*/  HADD2.F32 R57, -RZ, R58.reuse.H0_H0 ;  /* 0x2000003aff397230 */ /* 0x100fe40000004100 */
[----:B------:R-:W-:Y:S01]  /*92f0*/  HADD2.F32 R58, -RZ, R58.H1_H1 ;  /* 0x3000003aff3a7230 */ /* 0x000fe20000004100 */
[----:B-1----:R1:W-:Y:S01]  /*9300*/  SYNCS.ARRIVE.TRANS64.RED.A1T0 RZ, [R82+URZ], RZ ;  /* 0x000000ff52ff79a7 */ /* 0x0023e200081004ff */
[--C-:B------:R-:W-:Y:S02]  /*9310*/  HADD2.F32 R61, -RZ, R62.reuse.H0_H0 ;  /* 0x2000003eff3d7230 */ /* 0x100fe40000004100 */
[----:B------:R-:W-:Y:S02]  /*9320*/  HADD2.F32 R62, -RZ, R62.H1_H1 ;  /* 0x3000003eff3e7230 */ /* 0x000fe40000004100 */
[--C-:B------:R-:W-:Y:S02]  /*9330*/  HADD2.F32 R65, -RZ, R66.reuse.H0_H0 ;  /* 0x20000042ff417230 */ /* 0x100fe40000004100 */
[----:B------:R-:W-:Y:S02]  /*9340*/  HADD2.F32 R66, -RZ, R66.H1_H1 ;  /* 0x30000042ff427230 */ /* 0x000fe40000004100 */
[--C-:B------:R-:W-:Y:S02]  /*9350*/  HADD2.F32 R51, -RZ, R52.reuse.H0_H0 ;  /* 0x20000034ff337230 */ /* 0x100fe40000004100 */
[----:B------:R-:W-:Y:S02]  /*9360*/  HADD2.F32 R52, -RZ, R52.H1_H1 ;  /* 0x30000034ff347230 */ /* 0x000fe40000004100 */
[--C-:B------:R-:W-:Y:S02]  /*9370*/  HADD2.F32 R55, -RZ, R56.reuse.H0_H0 ;  /* 0x20000038ff377230 */ /* 0x100fe40000004100 */
[C---:B----4-:R-:W-:Y:S01]  /*9380*/  FMUL R4, R38.reuse, R4 ;  /* 0x0000000426047220 */ /* 0x050fe20000400000 */
[C---:B------:R-:W-:Y:S01]  /*9390*/  FMUL R5, R38.reuse, R5 ;  /* 0x0000000526057220 */ /* 0x040fe20000400000 */
[C---:B------:R-:W-:Y:S01]  /*93a0*/  FMUL R8, R38.reuse, R8 ;  /* 0x0000000826087220 */ /* 0x040fe20000400000 */
[C---:B------:R-:W-:Y:S01]  /*93b0*/  FMUL R9, R38.reuse, R9 ;  /* 0x0000000926097220 */ /* 0x040fe20000400000 */
[C---:B------:R-:W-:Y:S01]  /*93c0*/  FFMA R4, R39.reuse, R0, R4 ;  /* 0x0000000027047223 */ /* 0x040fe20000000004 */
[C---:B------:R-:W-:Y:S01]  /*93d0*/  FFMA R5, R39.reuse, R2, R5 ;  /* 0x0000000227057223 */ /* 0x040fe20000000005 */
[C---:B------:R-:W-:Y:S01]  /*93e0*/  FMUL R12, R38.reuse, R12 ;  /* 0x0000000c260c7220 */ /* 0x040fe20000400000 */
        /* <DEDUP_REMOVED lines=15> */
[C---:B------:R-:W-:Y:S01]  /*94e0*/  FFMA R6, R39.reuse, R3, R6 ;  /* 0x0000000327067223 */ /* 0x040fe20000000006 */
[C---:B------:R-:W-:Y:S01]  /*94f0*/  FFMA R7, R39.reuse, R40, R7 ;  /* 0x0000002827077223 */ /* 0x040fe20000000007 */
[C---:B------:R-:W-:Y:S01]  /*9500*/  FFMA R8, R39.reuse, R41, R8 ;  /* 0x0000002927087223 */ /* 0x040fe20000000008 */
[C---:B------:R-:W-:Y:S01]  /*9510*/  FFMA R9, R39.reuse, R42, R9 ;  /* 0x0000002a27097223 */ /* 0x040fe20000000009 */
[C---:B------:R-:W-:Y:S01]  /*9520*/  FFMA R10, R39.reuse, R43, R10 ;  /* 0x0000002b270a7223 */ /* 0x040fe2000000000a */
[C---:B------:R-:W-:Y:S01]  /*9530*/  FFMA R11, R39.reuse, R44, R11 ;  /* 0x0000002c270b7223 */ /* 0x040fe2000000000b */
[C---:B------:R-:W-:Y:S01]  /*9540*/  FFMA R12, R39.reuse, R45, R12 ;  /* 0x0000002d270c7223 */ /* 0x040fe2000000000c */
[----:B------:R-:W-:Y:S01]  /*9550*/  FFMA R13, R39, R46, R13 ;  /* 0x0000002e270d7223 */ /* 0x000fe2000000000d */
[----:B------:R-:W-:Y:S01]  /*9560*/  F2FP.SATFINITE.E5M2.F32.PACK_AB_MERGE_C R6, R7, R6, RZ ;  /* 0x000000060706723e */ /* 0x000fe200048060ff */
[C---:B------:R-:W-:Y:S01]  /*9570*/  FMUL R14, R38.reuse, R14 ;  /* 0x0000000e260e7220 */ /* 0x040fe20000400000 */
[----:B------:R-:W-:Y:S01]  /*9580*/  F2FP.SATFINITE.E5M2.F32.PACK_AB_MERGE_C R10, R11, R10, RZ ;  /* 0x0000000a0b0a723e */ /* 0x000fe200048060ff */
[C---:B------:R-:W-:Y:S01]  /*9590*/  FMUL R15, R38.reuse, R15 ;  /* 0x0000000f260f7220 */ /* 0x040fe20000400000 */
[----:B------:R-:W-:Y:S01]  /*95a0*/  F2FP.SATFINITE.E5M2.F32.PACK_AB_MERGE_C R4, R5, R4, R6 ;  /* 0x000000040504723e */ /* 0x000fe20004806006 */
[----:B------:R-:W-:Y:S01]  /*95b0*/  FFMA R14, R39, R47, R14 ;  /* 0x0000002f270e7223 */ /* 0x000fe2000000000e */
[----:B------:R-:W-:Y:S01]  /*95c0*/  F2FP.SATFINITE.E5M2.F32.PACK_AB_MERGE_C R5, R9, R8, R10 ;  /* 0x000000080905723e */ /* 0x000fe2000480600a */
[C---:B------:R-:W-:Y:S01]  /*95d0*/  FFMA R15, R39.reuse, R48, R15 ;  /* 0x00000030270f7223 */ /* 0x040fe2000000000f */
[C---:B------:R-:W-:Y:S01]  /*95e0*/  FFMA R16, R39.reuse, R49, R16 ;  /* 0x0000003127107223 */ /* 0x040fe20000000010 */
[C---:B------:R-:W-:Y:S01]  /*95f0*/  FFMA R17, R39.reuse, R50, R17 ;  /* 0x0000003227117223 */ /* 0x040fe20000000011 */
[C---:B------:R-:W-:Y:S01]  /*9600*/  FMUL R18, R38.reuse, R18 ;  /* 0x0000001226127220 */ /* 0x040fe20000400000 */
[C---:B------:R-:W-:Y:S01]  /*9610*/  FMUL R19, R38.reuse, R19 ;  /* 0x0000001326137220 */ /* 0x040fe20000400000 */
[----:B------:R-:W-:Y:S02]  /*9620*/  HADD2.F32 R56, -RZ, R56.H1_H1 ;  /* 0x30000038ff387230 */ /* 0x000fe40000004100 */
[C---:B------:R-:W-:Y:S01]  /*9630*/  FMUL R22, R38.reuse, R22 ;  /* 0x0000001626167220 */ /* 0x040fe20000400000 */
[C---:B------:R-:W-:Y:S01]  /*9640*/  FFMA R18, R39.reuse, R51, R18 ;  /* 0x0000003327127223 */ /* 0x040fe20000000012 */
[C---:B------:R-:W-:Y:S01]  /*9650*/  FFMA R19, R39.reuse, R52, R19 ;  /* 0x0000003427137223 */ /* 0x040fe20000000013 */
[C---:B------:R-:W-:Y:S01]  /*9660*/  FMUL R23, R38.reuse, R23 ;  /* 0x0000001726177220 */ /* 0x040fe20000400000 */
[C---:B------:R-:W-:Y:S01]  /*9670*/  FFMA R20, R39.reuse, R53, R20 ;  /* 0x0000003527147223 */ /* 0x040fe20000000014 */
[C---:B------:R-:W-:Y:S01]  /*9680*/  FFMA R21, R39.reuse, R54, R21 ;  /* 0x0000003627157223 */ /* 0x040fe20000000015 */
[--C-:B------:R-:W-:Y:S02]  /*9690*/  HADD2.F32 R59, -RZ, R60.reuse.H0_H0 ;  /* 0x2000003cff3b7230 */ /* 0x100fe40000004100 */
[C---:B------:R-:W-:Y:S01]  /*96a0*/  FFMA R22, R39.reuse, R55, R22 ;  /* 0x0000003727167223 */ /* 0x040fe20000000016 */
[----:B------:R-:W-:Y:S02]  /*96b0*/  HADD2.F32 R60, -RZ, R60.H1_H1 ;  /* 0x3000003cff3c7230 */ /* 0x000fe40000004100 */
[C---:B------:R-:W-:Y:S01]  /*96c0*/  FMUL R3, R38.reuse, R26 ;  /* 0x0000001a26037220 */ /* 0x040fe20000400000 */
        /* <DEDUP_REMOVED lines=16> */
[----:B------:R-:W-:Y:S01]  /*97d0*/  FFMA R31, R39, R64, R31 ;  /* 0x00000040271f7223 */ /* 0x000fe2000000001f */
[----:B------:R-:W-:Y:S01]  /*97e0*/  FMUL R35, R38, R35 ;  /* 0x0000002326237220 */ /* 0x000fe20000400000 */
[----:B------:R-:W-:Y:S01]  /*97f0*/  F2FP.SATFINITE.E5M2.F32.PACK_AB_MERGE_C R14, R15, R14, RZ ;  /* 0x0000000e0f0e723e */ /* 0x000fe200048060ff */
[----:B------:R-:W-:Y:S01]  /*9800*/  FFMA R28, R39, R65, R28 ;  /* 0x00000041271c7223 */ /* 0x000fe2000000001c */
[----:B------:R-:W-:Y:S01]  /*9810*/  F2FP.SATFINITE.E5M2.F32.PACK_AB_MERGE_C R7, R19, R18, RZ ;  /* 0x000000121307723e */ /* 0x000fe200048060ff */
[C---:B------:R-:W-:Y:S01]  /*9820*/  FFMA R29, R39.reuse, R66, R29 ;  /* 0x00000042271d7223 */ /* 0x040fe2000000001d */
[----:B------:R-:W-:Y:S01]  /*9830*/  FFMA R30, R39, R67, R30 ;  /* 0x00000043271e7223 */ /* 0x000fe2000000001e */
[----:B------:R-:W-:Y:S01]  /*9840*/  F2FP.SATFINITE.E5M2.F32.PACK_AB_MERGE_C R22, R23, R22, RZ ;  /* 0x000000161716723e */ /* 0x000fe200048060ff */
[----:B------:R-:W-:Y:S01]  /*9850*/  FFMA R35, R39, R68, R35 ;  /* 0x0000004427237223 */ /* 0x000fe20000000023 */
[----:B------:R-:W-:Y:S02]  /*9860*/  F2FP.SATFINITE.E5M2.F32.PACK_AB_MERGE_C R6, R13, R12, R14 ;  /* 0x0000000c0d06723e */ /* 0x000fe4000480600e */
[----:B------:R-:W-:Y:S02]  /*9870*/  F2FP.SATFINITE.E5M2.F32.PACK_AB_MERGE_C R7, R17, R16, R7 ;  /* 0x000000101107723e */ /* 0x000fe40004806007 */
[----:B------:R-:W-:Y:S02]  /*9880*/  F2FP.SATFINITE.E5M2.F32.PACK_AB_MERGE_C R20, R21, R20, R22 ;  /* 0x000000141514723e */ /* 0x000fe40004806016 */
[----:B------:R-:W-:Y:S01]  /*9890*/  F2FP.SATFINITE.E5M2.F32.PACK_AB_MERGE_C R3, R27, R3, RZ ;  /* 0x000000031b03723e */ /* 0x000fe200048060ff */
[----:B------:R1:W-:Y:S01]  /*98a0*/  STS.128 [R79+UR57+0x1600], R4 ;  /* 0x001600044f007988 */ /* 0x0003e20008000c39 */
[----:B------:R-:W-:Y:S02]  /*98b0*/  F2FP.SATFINITE.E5M2.F32.PACK_AB_MERGE_C R22, R31, R26, RZ ;  /* 0x0000001a1f16723e */ /* 0x000fe400048060ff */
[----:B------:R-:W-:Y:S02]  /*98c0*/  F2FP.SATFINITE.E5M2.F32.PACK_AB_MERGE_C R23, R35, R30, RZ ;  /* 0x0000001e2317723e */ /* 0x000fe400048060ff */
[----:B------:R-:W-:Y:S02]  /*98d0*/  F2FP.SATFINITE.E5M2.F32.PACK_AB_MERGE_C R21, R2, R0, R3 ;  /* 0x000000000215723e */ /* 0x000fe40004806003 */
[----:B------:R-:W-:Y:S02]  /*98e0*/  F2FP.SATFINITE.E5M2.F32.PACK_AB_MERGE_C R22, R25, R24, R22 ;  /* 0x000000181916723e */ /* 0x000fe40004806016 */
[----:B------:R-:W-:Y:S05]  /*98f0*/  F2FP.SATFINITE.E5M2.F32.PACK_AB_MERGE_C R23, R29, R28, R23 ;  /* 0x0000001c1d17723e */ /* 0x000fea0004806017 */
[----:B------:R1:W-:Y:S01]  /*9900*/  STS.128 [R78+0x1010], R20 ;  /* 0x001010144e007388 */ /* 0x0003e20000000c00 */
[----:B------:R-:W-:Y:S01]  /*9910*/  @!PT LDS RZ, [RZ] ;  /* 0x00000000fffff984 */ /* 0x000fe20000000800 */
[----:B------:R-:W-:Y:S01]  /*9920*/  @!PT LDS RZ, [RZ] ;  /* 0x00000000fffff984 */ /* 0x000fe20000000800 */
[----:B------:R-:W-:Y:S01]  /*9930*/  @!PT LDS RZ, [RZ] ;  /* 0x00000000fffff984 */ /* 0x000fe20000000800 */
[----:B------:R-:W-:Y:S01]  /*9940*/  @!PT LDS RZ, [RZ] ;  /* 0x00000000fffff984 */ /* 0x000fe20000000800 */
[----:B------:R3:W-:Y:S07]  /*9950*/  MEMBAR.ALL.CTA ;  /* 0x0000000000007992 */ /* 0x0007ee0000008000 */
[----:B---3--:R-:W3:Y:S02]  /*9960*/  FENCE.VIEW.ASYNC.S ;  /* 0x00000000000073c6 */ /* 0x008ee40000000000 */
[----:B---3--:R-:W-:Y:S06]  /*9970*/  BAR.SYNC.DEFER_BLOCKING 0x1, 0x80 ;  /* 0x0042000000007b1d */ /* 0x008fec0000010000 */
[----:B------:R-:W-:Y:S05]  /*9980*/  @P0 BRA `(.L_x_180) ;  /* 0x0000000000300947 */ /* 0x000fea0003800000 */
[----:B------:R-:W-:Y:S02]  /*9990*/  UIADD3 UR10, UPT, UPT, UR57, 0x1600, URZ ;  /* 0x00001600390a7890 */ /* 0x000fe4000fffe0ff */
[----:B------:R-:W-:Y:S02]  /*99a0*/  UIADD3 UR8, UP0, UPT, UR62, 0x680, URZ ;  /* 0x000006803e087890 */ /* 0x000fe4000ff1e0ff */
[----:B------:R-:W-:Y:S02]  /*99b0*/  USHF.L.U32 UR5, UR51, 0x6, URZ ;  /* 0x0000000633057899 */ /* 0x000fe400080006ff */
[----:B------:R-:W-:Y:S01]  /*99c0*/  MOV R87, UR10 ;  /* 0x0000000a00577c02 */ /* 0x000fe20008000f00 */
[----:B------:R-:W-:Y:S02]  /*99d0*/  USHF.L.U32 UR6, UR50, 0x6, URZ ;  /* 0x0000000632067899 */ /* 0x000fe400080006ff */
[----:B------:R-:W-:Y:S01]  /*99e0*/  UIADD3.X UR9, UPT, UPT, URZ, UR63, URZ, UP0, !UPT ;  /* 0x0000003fff097290 */ /* 0x000fe200087fe4ff */
[----:B------:R-:W-:Y:S01]  /*99f0*/  R2UR UR4, R87 ;  /* 0x00000000570472ca */ /* 0x000fe200000e0000 */
[----:B------:R-:W-:Y:S11]  /*9a00*/  UMOV UR7, UR36 ;  /* 0x0000002400077c82 */ /* 0x000ff60008000000 */
[----:B------:R-:W-:Y:S01]  /*9a10*/  @!UPT UIADD3 URZ, UPT, UPT, URZ, URZ, URZ ;  /* 0x000000fffffff290 */ /* 0x000fe2000fffe0ff */
[----:B------:R3:W-:Y:S01]  /*9a20*/  UTMASTG.3D [UR4], [UR8] ;  /* 0x00000004080073b5 */ /* 0x0007e20008010000 */
[----:B------:R0:W-:Y:S01]  /*9a30*/  UTMACMDFLUSH ;  /* 0x00000000000079b7 */ /* 0x0001e20000000000 */
[----:B---3--:R-:W-:Y:S04]  /*9a40*/  DEPBAR.LE SB0, 0x0 ;  /* 0x000080000000791a */ /* 0x008fe80000000000 */
.L_x_180:
[----:B------:R-:W-:Y:S05]  /*9a50*/  BSYNC.RECONVERGENT B0 ;  /* 0x0000000000007941 */ /* 0x000fea0003800200 */
.L_x_179:
[----:B------:R-:W-:Y:S01]  /*9a60*/  BAR.SYNC.DEFER_BLOCKING 0x1, 0x80 ;  /* 0x0042000000007b1d */ /* 0x000fe20000010000 */
[----:B------:R-:W-:Y:S01]  /*9a70*/  ISETP.NE.AND P0, PT, R83, 0x2, PT ;  /* 0x000000025300780c */ /* 0x000fe20003f05270 */
[----:B------:R-:W-:Y:S01]  /*9a80*/  UISETP.NE.AND UP0, UPT, UR61, URZ, UPT ;  /* 0x000000ff3d00728c */ /* 0x000fe2000bf05270 */
[----:B------:R-:W-:Y:S01]  /*9a90*/  ISETP.NE.AND P1, PT, R36, 0x4, PT ;  /* 0x000000042400780c */ /* 0x000fe20003f25270 */
[----:B------:R-:W-:Y:S01]  /*9aa0*/  UIADD3 UR51, UPT, UPT, UR42, UR48, URZ ;  /* 0x000000302a337290 */ /* 0x000fe2000fffe0ff */
[----:B------:R-:W-:Y:S01]  /*9ab0*/  SEL R2, RZ, 0x1, P0 ;  /* 0x00000001ff027807 */ /* 0x000fe20000000000 */
[----:B------:R-:W-:Y:S01]  /*9ac0*/  UIADD3 UR50, UPT, UPT, UR43, UR49, URZ ;  /* 0x000000312b327290 */ /* 0x000fe2000fffe0ff */
[----:B------:R-:W-:Y:S02]  /*9ad0*/  SEL R0, RZ, 0x1, P1 ;  /* 0x00000001ff007807 */ /* 0x000fe40000800000 */
[----:B------:R-:W-:Y:S02]  /*9ae0*/  LOP3.LUT R85, R85, R2, RZ, 0x3c, !PT ;  /* 0x0000000255557212 */ /* 0x000fe400078e3cff */
[----:B------:R-:W-:Y:S02]  /*9af0*/  LOP3.LUT R86, R86, R0, RZ, 0x3c, !PT ;  /* 0x0000000056567212 */ /* 0x000fe400078e3cff */
[----:B------:R-:W-:Y:S02]  /*9b00*/  SEL R83, R83, RZ, P0 ;  /* 0x000000ff53537207 */ /* 0x000fe40000000000 */
[----:B------:R-:W-:Y:S01]  /*9b10*/  SEL R36, R36, RZ, P1 ;  /* 0x000000ff24247207 */ /* 0x000fe20000800000 */
[----:B------:R-:W-:Y:S01]  /*9b20*/  UMOV UR36, UR60 ;  /* 0x0000003c00247c82 */ /* 0x000fe20008000000 */
[----:B------:R-:W-:Y:S05]  /*9b30*/  BRA.U UP0, `(.L_x_181) ;  /* 0xffffffe500747547 */ /* 0x000fea000b83ffff */
[----:B------:R-:W-:Y:S05]  /*9b40*/  EXIT ;  /* 0x000000000000794d */ /* 0x000fea0003800000 */
.L_x_25:
[----:B-1----:R1:W2:Y:S02]  /*9b50*/  SYNCS.PHASECHK.TRANS64.TRYWAIT P0, [R0+URZ+0x510], R2 ;  /* 0x00051002000075a7 */ /* 0x0022a400080011ff */
[----:B--2---:R-:W-:Y:S05]  /*9b60*/  @!P0 NANOSLEEP.SYNCS 0x989680 ;  /* 0x009896800000895d */ /* 0x004fea0003900000 */
[----:B------:R-:W2:Y:S02]  /*9b70*/  @!P0 SYNCS.PHASECHK.TRANS64 P0, [R0+URZ+0x510], R2 ;  /* 0x00051002000085a7 */ /* 0x000ea400080010ff */
[----:B--2---:R-:W-:Y:S05]  /*9b80*/  @!P0 BRA `(.L_x_25) ;  /* 0xfffffffc00f08947 */ /* 0x004fea000383ffff */
[----:B------:R-:W-:Y:S05]  /*9b90*/  BRA `(.L_x_182) ;  /* 0xffffff8800407947 */ /* 0x000fea000383ffff */
.L_x_28:
[----:B-1----:R-:W-:-:S07]  /*9ba0*/  MOV R0, UR33 ;  /* 0x0000002100007c02 */ /* 0x002fce0008000f00 */
.L_x_183:
[----:B-1----:R1:W2:Y:S02]  /*9bb0*/  SYNCS.PHASECHK.TRANS64.TRYWAIT P0, [R0+URZ+0x240], R3 ;  /* 0x00024003000075a7 */ /* 0x0022a400080011ff */
[----:B--2---:R-:W-:Y:S05]  /*9bc0*/  @!P0 NANOSLEEP.SYNCS 0x989680 ;  /* 0x009896800000895d */ /* 0x004fea0003900000 */
[----:B------:R-:W2:Y:S02]  /*9bd0*/  @!P0 SYNCS.PHASECHK.TRANS64 P0, [R0+URZ+0x240], R3 ;  /* 0x00024003000085a7 */ /* 0x000ea400080010ff */
[----:B--2---:R-:W-:Y:S05]  /*9be0*/  @!P0 BRA `(.L_x_183) ;  /* 0xfffffffc00f08947 */ /* 0x004fea000383ffff */
[----:B------:R-:W-:Y:S05]  /*9bf0*/  BRA `(.L_x_27) ;  /* 0xffffff8800907947 */ /* 0x000fea000383ffff */
.L_x_35:
[----:B-1----:R-:W-:-:S07]  /*9c00*/  MOV R0, UR33 ;  /* 0x0000002100007c02 */ /* 0x002fce0008000f00 */
.L_x_184:
[----:B-1----:R1:W2:Y:S02]  /*9c10*/  SYNCS.PHASECHK.TRANS64.TRYWAIT P0, [R0+URZ+0x240], R3 ;  /* 0x00024003000075a7 */ /* 0x0022a400080011ff */
[----:B--2---:R-:W-:Y:S05]  /*9c20*/  @!P0 NANOSLEEP.SYNCS 0x989680 ;  /* 0x009896800000895d */ /* 0x004fea0003900000 */
[----:B------:R-:W2:Y:S02]  /*9c30*/  @!P0 SYNCS.PHASECHK.TRANS64 P0, [R0+URZ+0x240], R3 ;  /* 0x00024003000085a7 */ /* 0x000ea400080010ff */
[----:B--2---:R-:W-:Y:S05]  /*9c40*/  @!P0 BRA `(.L_x_184) ;  /* 0xfffffffc00f08947 */ /* 0x004fea000383ffff */
[----:B------:R-:W-:Y:S05]  /*9c50*/  BRA `(.L_x_34) ;  /* 0xffffff8c00547947 */ /* 0x000fea000383ffff */
.L_x_40:
[----:B-1----:R1:W2:Y:S02]  /*9c60*/  SYNCS.PHASECHK.TRANS64.TRYWAIT P0, [R3+URZ+0x4a0], R0 ;  /* 0x0004a000030075a7 */ /* 0x0022a400080011ff */
[----:B--2---:R-:W-:Y:S05]  /*9c70*/  @!P0 NANOSLEEP.SYNCS 0x989680 ;  /* 0x009896800000895d */ /* 0x004fea0003900000 */
[----:B------:R-:W2:Y:S02]  /*9c80*/  @!P0 SYNCS.PHASECHK.TRANS64 P0, [R3+URZ+0x4a0], R0 ;  /* 0x0004a000030085a7 */ /* 0x000ea400080010ff */
[----:B--2---:R-:W-:Y:S05]  /*9c90*/  @!P0 BRA `(.L_x_40) ;  /* 0xfffffffc00f08947 */ /* 0x004fea000383ffff */
[----:B------:R-:W-:Y:S05]  /*9ca0*/  BRA `(.L_x_185) ;  /* 0xffffff8c00f07947 */ /* 0x000fea000383ffff */
.L_x_44:
[----:B------:R-:W-:-:S07]  /*9cb0*/  MOV R0, UR4 ;  /* 0x0000000400007c02 */ /* 0x000fce0008000f00 */
.L_x_186:
[----:B-1----:R1:W2:Y:S02]  /*9cc0*/  SYNCS.PHASECHK.TRANS64.TRYWAIT P0, [R0+URZ], R2 ;  /* 0x00000002000075a7 */ /* 0x0022a400080011ff */
[----:B--2---:R-:W-:Y:S05]  /*9cd0*/  @!P0 NANOSLEEP.SYNCS 0x989680 ;  /* 0x009896800000895d */ /* 0x004fea0003900000 */
[----:B------:R-:W2:Y:S02]  /*9ce0*/  @!P0 SYNCS.PHASECHK.TRANS64 P0, [R0+URZ], R2 ;  /* 0x00000002000085a7 */ /* 0x000ea400080010ff */
[----:B--2---:R-:W-:Y:S05]  /*9cf0*/  @!P0 BRA `(.L_x_186) ;  /* 0xfffffffc00f08947 */ /* 0x004fea000383ffff */
[----:B------:R-:W-:Y:S05]  /*9d00*/  BRA `(.L_x_187) ;  /* 0xffffff9400747947 */ /* 0x000fea000383ffff */
.L_x_45:
[----:B------:R-:W-:-:S07]  /*9d10*/  MOV R0, UR4 ;  /* 0x0000000400007c02 */ /* 0x000fce0008000f00 */
.L_x_188:
[----:B-1----:R1:W2:Y:S02]  /*9d20*/  SYNCS.PHASECHK.TRANS64.TRYWAIT P0, [R0+URZ], R3 ;  /* 0x00000003000075a7 */ /* 0x0022a400080011ff */
[----:B--2---:R-:W-:Y:S05]  /*9d30*/  @!P0 NANOSLEEP.SYNCS 0x989680 ;  /* 0x009896800000895d */ /* 0x004fea0003900000 */
[----:B------:R-:W2:Y:S02]  /*9d40*/  @!P0 SYNCS.PHASECHK.TRANS64 P0, [R0+URZ], R3 ;  /* 0x00000003000085a7 */ /* 0x000ea400080010ff */
[----:B--2---:R-:W-:Y:S05]  /*9d50*/  @!P0 BRA `(.L_x_188) ;  /* 0xfffffffc00f08947 */ /* 0x004fea000383ffff */
[----:B------:R-:W-:Y:S05]  /*9d60*/  BRA `(.L_x_189) ;  /* 0xffffff9400807947 */ /* 0x000fea000383ffff */
.L_x_46:
[----:B------:R-:W-:-:S07]  /*9d70*/  MOV R0, UR4 ;  /* 0x0000000400007c02 */ /* 0x000fce0008000f00 */
.L_x_190:
[----:B-1----:R1:W2:Y:S02]  /*9d80*/  SYNCS.PHASECHK.TRANS64.TRYWAIT P0, [R0+URZ], R3 ;  /* 0x00000003000075a7 */ /* 0x0022a400080011ff */
[----:B--2---:R-:W-:Y:S05]  /*9d90*/  @!P0 NANOSLEEP.SYNCS 0x989680 ;  /* 0x009896800000895d */ /* 0x004fea0003900000 */
[----:B------:R-:W2:Y:S02]  /*9da0*/  @!P0 SYNCS.PHASECHK.TRANS64 P0, [R0+URZ], R3 ;  /* 0x00000003000085a7 */ /* 0x000ea400080010ff */
[----:B--2---:R-:W-:Y:S05]  /*9db0*/  @!P0 BRA `(.L_x_190) ;  /* 0xfffffffc00f08947 */ /* 0x004fea000383ffff */
[----:B------:R-:W-:Y:S05]  /*9dc0*/  BRA `(.L_x_191) ;  /* 0xffffff94008c7947 */ /* 0x000fea000383ffff */
.L_x_47:
[----:B------:R-:W-:-:S07]  /*9dd0*/  MOV R0, UR4 ;  /* 0x0000000400007c02 */ /* 0x000fce0008000f00 */
.L_x_192:
[----:B-1----:R1:W2:Y:S02]  /*9de0*/  SYNCS.PHASECHK.TRANS64.TRYWAIT P0, [R0+URZ], R3 ;  /* 0x00000003000075a7 */ /* 0x0022a400080011ff */
[----:B--2---:R-:W-:Y:S05]  /*9df0*/  @!P0 NANOSLEEP.SYNCS 0x989680 ;  /* 0x009896800000895d */ /* 0x004fea0003900000 */
[----:B------:R-:W2:Y:S02]  /*9e00*/  @!P0 SYNCS.PHASECHK.TRANS64 P0, [R0+URZ], R3 ;  /* 0x00000003000085a7 */ /* 0x000ea400080010ff */
[----:B--2---:R-:W-:Y:S05]  /*9e10*/  @!P0 BRA `(.L_x_192) ;  /* 0xfffffffc00f08947 */ /* 0x004fea000383ffff */
[----:B------:R-:W-:Y:S05]  /*9e20*/  BRA `(.L_x_193) ;  /* 0xffffff9400987947 */ /* 0x000fea000383ffff */
.L_x_48:
[----:B------:R-:W-:-:S07]  /*9e30*/  MOV R0, UR4 ;  /* 0x0000000400007c02 */ /* 0x000fce0008000f00 */
.L_x_194:
[----:B-1----:R1:W2:Y:S02]  /*9e40*/  SYNCS.PHASECHK.TRANS64.TRYWAIT P0, [R0+URZ], R3 ;  /* 0x00000003000075a7 */ /* 0x0022a400080011ff */
[----:B--2---:R-:W-:Y:S05]  /*9e50*/  @!P0 NANOSLEEP.SYNCS 0x989680 ;  /* 0x009896800000895d */ /* 0x004fea0003900000 */
[----:B------:R-:W2:Y:S02]  /*9e60*/  @!P0 SYNCS.PHASECHK.TRANS64 P0, [R0+URZ], R3 ;  /* 0x00000003000085a7 */ /* 0x000ea400080010ff */
[----:B--2---:R-:W-:Y:S05]  /*9e70*/  @!P0 BRA `(.L_x_194) ;  /* 0xfffffffc00f08947 */ /* 0x004fea000383ffff */
[----:B------:R-:W-:Y:S05]  /*9e80*/  BRA `(.L_x_195) ;  /* 0xffffff9400a47947 */ /* 0x000fea000383ffff */
.L_x_49:
[----:B------:R-:W-:-:S07]  /*9e90*/  MOV R0, UR4 ;  /* 0x0000000400007c02 */ /* 0x000fce0008000f00 */
.L_x_196:
[----:B-1----:R1:W2:Y:S02]  /*9ea0*/  SYNCS.PHASECHK.TRANS64.TRYWAIT P0, [R0+URZ], R3 ;  /* 0x00000003000075a7 */ /* 0x0022a400080011ff */
[----:B--2---:R-:W-:Y:S05]  /*9eb0*/  @!P0 NANOSLEEP.SYNCS 0x989680 ;  /* 0x009896800000895d */ /* 0x004fea0003900000 */
[----:B------:R-:W2:Y:S02]  /*9ec0*/  @!P0 SYNCS.PHASECHK.TRANS64 P0, [R0+URZ], R3 ;  /* 0x00000003000085a7 */ /* 0x000ea400080010ff */
[----:B--2---:R-:W-:Y:S05]  /*9ed0*/  @!P0 BRA `(.L_x_196) ;  /* 0xfffffffc00f08947 */ /* 0x004fea000383ffff */
[----:B------:R-:W-:Y:S05]  /*9ee0*/  BRA `(.L_x_197) ;  /* 0xffffff9400b07947 */ /* 0x000fea000383ffff */
.L_x_50:
[----:B------:R-:W-:-:S07]  /*9ef0*/  MOV R0, UR4 ;  /* 0x0000000400007c02 */ /* 0x000fce0008000f00 */
.L_x_198:
[----:B-1----:R1:W2:Y:S02]  /*9f00*/  SYNCS.PHASECHK.TRANS64.TRYWAIT P0, [R0+URZ], R3 ;  /* 0x00000003000075a7 */ /* 0x0022a400080011ff */
[----:B--2---:R-:W-:Y:S05]  /*9f10*/  @!P0 NANOSLEEP.SYNCS 0x989680 ;  /* 0x009896800000895d */ /* 0x004fea0003900000 */
[----:B------:R-:W2:Y:S02]  /*9f20*/  @!P0 SYNCS.PHASECHK.TRANS64 P0, [R0+URZ], R3 ;  /* 0x00000003000085a7 */ /* 0x000ea400080010ff */
[----:B--2---:R-:W-:Y:S05]  /*9f30*/  @!P0 BRA `(.L_x_198) ;  /* 0xfffffffc00f08947 */ /* 0x004fea000383ffff */
[----:B------:R-:W-:Y:S05]  /*9f40*/  BRA `(.L_x_199) ;  /* 0xffffff9400bc7947 */ /* 0x000fea000383ffff */
.L_x_51:
[----:B------:R-:W-:-:S07]  /*9f50*/  MOV R0, UR4 ;  /* 0x0000000400007c02 */ /* 0x000fce0008000f00 */
.L_x_200:
[----:B-1----:R1:W2:Y:S02]  /*9f60*/  SYNCS.PHASECHK.TRANS64.TRYWAIT P0, [R0+URZ], R3 ;  /* 0x00000003000075a7 */ /* 0x0022a400080011ff */
[----:B--2---:R-:W-:Y:S05]  /*9f70*/  @!P0 NANOSLEEP.SYNCS 0x989680 ;  /* 0x009896800000895d */ /* 0x004fea0003900000 */
[----:B------:R-:W2:Y:S02]  /*9f80*/  @!P0 SYNCS.PHASECHK.TRANS64 P0, [R0+URZ], R3 ;  /* 0x00000003000085a7 */ /* 0x000ea400080010ff */
[----:B--2---:R-:W-:Y:S05]  /*9f90*/  @!P0 BRA `(.L_x_200) ;  /* 0xfffffffc00f08947 */ /* 0x004fea000383ffff */
[----:B------:R-:W-:Y:S05]  /*9fa0*/  BRA `(.L_x_201) ;  /* 0xffffff9400c87947 */ /* 0x000fea000383ffff */
.L_x_52:
[----:B------:R-:W-:-:S07]  /*9fb0*/  MOV R0, UR4 ;  /* 0x0000000400007c02 */ /* 0x000fce0008000f00 */
.L_x_202:
[----:B-1----:R1:W2:Y:S02]  /*9fc0*/  SYNCS.PHASECHK.TRANS64.TRYWAIT P0, [R0+URZ], R3 ;  /* 0x00000003000075a7 */ /* 0x0022a400080011ff */
[----:B--2---:R-:W-:Y:S05]  /*9fd0*/  @!P0 NANOSLEEP.SYNCS 0x989680 ;  /* 0x009896800000895d */ /* 0x004fea0003900000 */
[----:B------:R-:W2:Y:S02]  /*9fe0*/  @!P0 SYNCS.PHASECHK.TRANS64 P0, [R0+URZ], R3 ;  /* 0x00000003000085a7 */ /* 0x000ea400080010ff */
[----:B--2---:R-:W-:Y:S05]  /*9ff0*/  @!P0 BRA `(.L_x_202) ;  /* 0xfffffffc00f08947 */ /* 0x004fea000383ffff */
[----:B------:R-:W-:Y:S05]  /*a000*/  BRA `(.L_x_203) ;  /* 0xffffff9400d47947 */ /* 0x000fea000383ffff */
.L_x_53:
[----:B------:R-:W-:-:S07]  /*a010*/  MOV R0, UR4 ;  /* 0x0000000400007c02 */ /* 0x000fce0008000f00 */
.L_x_204:
[----:B-1----:R1:W2:Y:S02]  /*a020*/  SYNCS.PHASECHK.TRANS64.TRYWAIT P0, [R0+URZ], R3 ;  /* 0x00000003000075a7 */ /* 0x0022a400080011ff */
[----:B--2---:R-:W-:Y:S05]  /*a030*/  @!P0 NANOSLEEP.SYNCS 0x989680 ;  /* 0x009896800000895d */ /* 0x004fea0003900000 */
[----:B------:R-:W2:Y:S02]  /*a040*/  @!P0 SYNCS.PHASECHK.TRANS64 P0, [R0+URZ], R3 ;  /* 0x00000003000085a7 */ /* 0x000ea400080010ff */
[----:B--2---:R-:W-:Y:S05]  /*a050*/  @!P0 BRA `(.L_x_204) ;  /* 0xfffffffc00f08947 */ /* 0x004fea000383ffff */
[----:B------:R-:W-:Y:S05]  /*a060*/  BRA `(.L_x_205) ;  /* 0xffffff9400e07947 */ /* 0x000fea000383ffff */
.L_x_54:
[----:B------:R-:W-:-:S07]  /*a070*/  MOV R0, UR4 ;  /* 0x0000000400007c02 */ /* 0x000fce0008000f00 */
.L_x_206:
[----:B-1----:R1:W2:Y:S02]  /*a080*/  SYNCS.PHASECHK.TRANS64.TRYWAIT P0, [R0+URZ], R3 ;  /* 0x00000003000075a7 */ /* 0x0022a400080011ff */
[----:B--2---:R-:W-:Y:S05]  /*a090*/  @!P0 NANOSLEEP.SYNCS 0x989680 ;  /* 0x009896800000895d */ /* 0x004fea0003900000 */
[----:B------:R-:W2:Y:S02]  /*a0a0*/  @!P0 SYNCS.PHASECHK.TRANS64 P0, [R0+URZ], R3 ;  /* 0x00000003000085a7 */ /* 0x000ea400080010ff */
[----:B--2---:R-:W-:Y:S05]  /*a0b0*/  @!P0 BRA `(.L_x_206) ;  /* 0xfffffffc00f08947 */ /* 0x004fea000383ffff */
[----:B------:R-:W-:Y:S05]  /*a0c0*/  BRA `(.L_x_207) ;  /* 0xffffff9400ec7947 */ /* 0x000fea000383ffff */
.L_x_55:
[----:B------:R-:W-:-:S07]  /*a0d0*/  MOV R0, UR4 ;  /* 0x0000000400007c02 */ /* 0x000fce0008000f00 */
.L_x_208:
[----:B-1----:R1:W2:Y:S02]  /*a0e0*/  SYNCS.PHASECHK.TRANS64.TRYWAIT P0, [R0+URZ], R3 ;  /* 0x00000003000075a7 */ /* 0x0022a400080011ff */
[----:B--2---:R-:W-:Y:S05]  /*a0f0*/  @!P0 NANOSLEEP.SYNCS 0x989680 ;  /* 0x009896800000895d */ /* 0x004fea0003900000 */
[----:B------:R-:W2:Y:S02]  /*a100*/  @!P0 SYNCS.PHASECHK.TRANS64 P0, [R0+URZ], R3 ;  /* 0x00000003000085a7 */ /* 0x000ea400080010ff */
[----:B--2---:R-:W-:Y:S05]  /*a110*/  @!P0 BRA `(.L_x_208) ;  /* 0xfffffffc00f08947 */ /* 0x004fea000383ffff */
[----:B------:R-:W-:Y:S05]  /*a120*/  BRA `(.L_x_209) ;  /* 0xffffff9400f87947 */ /* 0x000fea000383ffff */
.L_x_56:
[----:B------:R-:W-:-:S07]  /*a130*/  MOV R0, UR4 ;  /* 0x0000000400007c02 */ /* 0x000fce0008000f00 */
.L_x_210:
[----:B-1----:R1:W2:Y:S02]  /*a140*/  SYNCS.PHASECHK.TRANS64.TRYWAIT P0, [R0+URZ], R3 ;  /* 0x00000003000075a7 */ /* 0x0022a400080011ff */
[----:B--2---:R-:W-:Y:S05]  /*a150*/  @!P0 NANOSLEEP.SYNCS 0x989680 ;  /* 0x009896800000895d */ /* 0x004fea0003900000 */
[----:B------:R-:W2:Y:S02]  /*a160*/  @!P0 SYNCS.PHASECHK.TRANS64 P0, [R0+URZ], R3 ;  /* 0x00000003000085a7 */ /* 0x000ea400080010ff */
[----:B--2---:R-:W-:Y:S05]  /*a170*/  @!P0 BRA `(.L_x_210) ;  /* 0xfffffffc00f08947 */ /* 0x004fea000383ffff */
[----:B------:R-:W-:Y:S05]  /*a180*/  BRA `(.L_x_211) ;  /* 0xffffff9800047947 */ /* 0x000fea000383ffff */
.L_x_57:
[----:B------:R-:W-:-:S07]  /*a190*/  MOV R0, UR4 ;  /* 0x0000000400007c02 */ /* 0x000fce0008000f00 */
.L_x_212:
[----:B-1----:R1:W2:Y:S02]  /*a1a0*/  SYNCS.PHASECHK.TRANS64.TRYWAIT P0, [R0+URZ], R3 ;  /* 0x00000003000075a7 */ /* 0x0022a400080011ff */
[----:B--2---:R-:W-:Y:S05]  /*a1b0*/  @!P0 NANOSLEEP.SYNCS 0x989680 ;  /* 0x009896800000895d */ /* 0x004fea0003900000 */
[----:B------:R-:W2:Y:S02]  /*a1c0*/  @!P0 SYNCS.PHASECHK.TRANS64 P0, [R0+URZ], R3 ;  /* 0x00000003000085a7 */ /* 0x000ea400080010ff */
[----:B--2---:R-:W-:Y:S05]  /*a1d0*/  @!P0 BRA `(.L_x_212) ;  /* 0xfffffffc00f08947 */ /* 0x004fea000383ffff */
[----:B------:R-:W-:Y:S05]  /*a1e0*/  BRA `(.L_x_213) ;  /* 0xffffff9800107947 */ /* 0x000fea000383ffff */
.L_x_58:
[----:B------:R-:W-:-:S07]  /*a1f0*/  MOV R0, UR4 ;  /* 0x0000000400007c02 */ /* 0x000fce0008000f00 */
.L_x_214:
[----:B-1----:R1:W2:Y:S02]  /*a200*/  SYNCS.PHASECHK.TRANS64.TRYWAIT P0, [R0+URZ], R3 ;  /* 0x00000003000075a7 */ /* 0x0022a400080011ff */
[----:B--2---:R-:W-:Y:S05]  /*a210*/  @!P0 NANOSLEEP.SYNCS 0x989680 ;  /* 0x009896800000895d */ /* 0x004fea0003900000 */
[----:B------:R-:W2:Y:S02]  /*a220*/  @!P0 SYNCS.PHASECHK.TRANS64 P0, [R0+URZ], R3 ;  /* 0x00000003000085a7 */ /* 0x000ea400080010ff */
[----:B--2---:R-:W-:Y:S05]  /*a230*/  @!P0 BRA `(.L_x_214) ;  /* 0xfffffffc00f08947 */ /* 0x004fea000383ffff */
[----:B------:R-:W-:Y:S05]  /*a240*/  BRA `(.L_x_215) ;  /* 0xffffff98001c7947 */ /* 0x000fea000383ffff */
.L_x_59:
[----:B------:R-:W-:-:S07]  /*a250*/  MOV R0, UR4 ;  /* 0x0000000400007c02 */ /* 0x000fce0008000f00 */
.L_x_216:
[----:B-1----:R1:W2:Y:S02]  /*a260*/  SYNCS.PHASECHK.TRANS64.TRYWAIT P0, [R0+URZ], R3 ;  /* 0x00000003000075a7 */ /* 0x0022a400080011ff */
[----:B--2---:R-:W-:Y:S05]  /*a270*/  @!P0 NANOSLEEP.SYNCS 0x989680 ;  /* 0x009896800000895d */ /* 0x004fea0003900000 */
[----:B------:R-:W2:Y:S02]  /*a280*/  @!P0 SYNCS.PHASECHK.TRANS64 P0, [R0+URZ], R3 ;  /* 0x00000003000085a7 */ /* 0x000ea400080010ff */
[----:B--2---:R-:W-:Y:S05]  /*a290*/  @!P0 BRA `(.L_x_216) ;  /* 0xfffffffc00f08947 */ /* 0x004fea000383ffff */
[----:B------:R-:W-:Y:S05]  /*a2a0*/  BRA `(.L_x_217) ;  /* 0xffffff9800287947 */ /* 0x000fea000383ffff */
.L_x_60:
[----:B------:R-:W-:-:S07]  /*a2b0*/  MOV R0, UR4 ;  /* 0x0000000400007c02 */ /* 0x000fce0008000f00 */
.L_x_218:
[----:B-1----:R1:W2:Y:S02]  /*a2c0*/  SYNCS.PHASECHK.TRANS64.TRYWAIT P0, [R0+URZ], R3 ;  /* 0x00000003000075a7 */ /* 0x0022a400080011ff */
[----:B--2---:R-:W-:Y:S05]  /*a2d0*/  @!P0 NANOSLEEP.SYNCS 0x989680 ;  /* 0x009896800000895d */ /* 0x004fea0003900000 */
[----:B------:R-:W2:Y:S02]  /*a2e0*/  @!P0 SYNCS.PHASECHK.TRANS64 P0, [R0+URZ], R3 ;  /* 0x00000003000085a7 */ /* 0x000ea400080010ff */
[----:B--2---:R-:W-:Y:S05]  /*a2f0*/  @!P0 BRA `(.L_x_218) ;  /* 0xfffffffc00f08947 */ /* 0x004fea000383ffff */
[----:B------:R-:W-:Y:S05]  /*a300*/  BRA `(.L_x_219) ;  /* 0xffffff9800347947 */ /* 0x000fea000383ffff */
.L_x_61:
[----:B------:R-:W-:-:S07]  /*a310*/  MOV R0, UR4 ;  /* 0x0000000400007c02 */ /* 0x000fce0008000f00 */
.L_x_220:
[----:B-1----:R1:W2:Y:S02]  /*a320*/  SYNCS.PHASECHK.TRANS64.TRYWAIT P0, [R0+URZ], R3 ;  /* 0x00000003000075a7 */ /* 0x0022a400080011ff */
[----:B--2---:R-:W-:Y:S05]  /*a330*/  @!P0 NANOSLEEP.SYNCS 0x989680 ;  /* 0x009896800000895d */ /* 0x004fea0003900000 */
[----:B------:R-:W2:Y:S02]  /*a340*/  @!P0 SYNCS.PHASECHK.TRANS64 P0, [R0+URZ], R3 ;  /* 0x00000003000085a7 */ /* 0x000ea400080010ff */
[----:B--2---:R-:W-:Y:S05]  /*a350*/  @!P0 BRA `(.L_x_220) ;  /* 0xfffffffc00f08947 */ /* 0x004fea000383ffff */
[----:B------:R-:W-:Y:S05]  /*a360*/  BRA `(.L_x_221) ;  /* 0xffffff9800407947 */ /* 0x000fea000383ffff */
.L_x_62:
[----:B------:R-:W-:-:S07]  /*a370*/  MOV R0, UR4 ;  /* 0x0000000400007c02 */ /* 0x000fce0008000f00 */
.L_x_222:
[----:B-1----:R1:W2:Y:S02]  /*a380*/  SYNCS.PHASECHK.TRANS64.TRYWAIT P0, [R0+URZ], R3 ;  /* 0x00000003000075a7 */ /* 0x0022a400080011ff */
[----:B--2---:R-:W-:Y:S05]  /*a390*/  @!P0 NANOSLEEP.SYNCS 0x989680 ;  /* 0x009896800000895d */ /* 0x004fea0003900000 */
[----:B------:R-:W2:Y:S02]  /*a3a0*/  @!P0 SYNCS.PHASECHK.TRANS64 P0, [R0+URZ], R3 ;  /* 0x00000003000085a7 */ /* 0x000ea400080010ff */
[----:B--2---:R-:W-:Y:S05]  /*a3b0*/  @!P0 BRA `(.L_x_222) ;  /* 0xfffffffc00f08947 */ /* 0x004fea000383ffff */
[----:B------:R-:W-:Y:S05]  /*a3c0*/  BRA `(.L_x_223) ;  /* 0xffffff98004c7947 */ /* 0x000fea000383ffff */
.L_x_63:
[----:B------:R-:W-:-:S07]  /*a3d0*/  MOV R0, UR4 ;  /* 0x0000000400007c02 */ /* 0x000fce0008000f00 */
.L_x_224:
[----:B-1----:R1:W2:Y:S02]  /*a3e0*/  SYNCS.PHASECHK.TRANS64.TRYWAIT P0, [R0+URZ], R3 ;  /* 0x00000003000075a7 */ /* 0x0022a400080011ff */
[----:B--2---:R-:W-:Y:S05]  /*a3f0*/  @!P0 NANOSLEEP.SYNCS 0x989680 ;  /* 0x009896800000895d */ /* 0x004fea0003900000 */
[----:B------:R-:W2:Y:S02]  /*a400*/  @!P0 SYNCS.PHASECHK.TRANS64 P0, [R0+URZ], R3 ;  /* 0x00000003000085a7 */ /* 0x000ea400080010ff */
[----:B--2---:R-:W-:Y:S05]  /*a410*/  @!P0 BRA `(.L_x_224) ;  /* 0xfffffffc00f08947 */ /* 0x004fea000383ffff */
[----:B------:R-:W-:Y:S05]  /*a420*/  BRA `(.L_x_225) ;  /* 0xffffff9800587947 */ /* 0x000fea000383ffff */
.L_x_64:
[----:B------:R-:W-:-:S07]  /*a430*/  MOV R0, UR4 ;  /* 0x0000000400007c02 */ /* 0x000fce0008000f00 */
.L_x_226:
[----:B-1----:R1:W2:Y:S02]  /*a440*/  SYNCS.PHASECHK.TRANS64.TRYWAIT P0, [R0+URZ], R3 ;  /* 0x00000003000075a7 */ /* 0x0022a400080011ff */
[----:B--2---:R-:W-:Y:S05]  /*a450*/  @!P0 NANOSLEEP.SYNCS 0x989680 ;  /* 0x009896800000895d */ /* 0x004fea0003900000 */
[----:B------:R-:W2:Y:S02]  /*a460*/  @!P0 SYNCS.PHASECHK.TRANS64 P0, [R0+URZ], R3 ;  /* 0x00000003000085a7 */ /* 0x000ea400080010ff */
[----:B--2---:R-:W-:Y:S05]  /*a470*/  @!P0 BRA `(.L_x_226) ;  /* 0xfffffffc00f08947 */ /* 0x004fea000383ffff */
[----:B------:R-:W-:Y:S05]  /*a480*/  BRA `(.L_x_227) ;  /* 0xffffff9800647947 */ /* 0x000fea000383ffff */
.L_x_65:
[----:B------:R-:W-:-:S07]  /*a490*/  MOV R0, UR4 ;  /* 0x0000000400007c02 */ /* 0x000fce0008000f00 */
.L_x_228:
[----:B-1----:R1:W2:Y:S02]  /*a4a0*/  SYNCS.PHASECHK.TRANS64.TRYWAIT P0, [R0+URZ], R3 ;  /* 0x00000003000075a7 */ /* 0x0022a400080011ff */
[----:B--2---:R-:W-:Y:S05]  /*a4b0*/  @!P0 NANOSLEEP.SYNCS 0x989680 ;  /* 0x009896800000895d */ /* 0x004fea0003900000 */
[----:B------:R-:W2:Y:S02]  /*a4c0*/  @!P0 SYNCS.PHASECHK.TRANS64 P0, [R0+URZ], R3 ;  /* 0x00000003000085a7 */ /* 0x000ea400080010ff */
[----:B--2---:R-:W-:Y:S05]  /*a4d0*/  @!P0 BRA `(.L_x_228) ;  /* 0xfffffffc00f08947 */ /* 0x004fea000383ffff */
[----:B------:R-:W-:Y:S05]  /*a4e0*/  BRA `(.L_x_229) ;  /* 0xffffff9800707947 */ /* 0x000fea000383ffff */
.L_x_66:
[----:B------:R-:W-:-:S07]  /*a4f0*/  MOV R0, UR4 ;  /* 0x0000000400007c02 */ /* 0x000fce0008000f00 */
.L_x_230:
[----:B-1----:R1:W2:Y:S02]  /*a500*/  SYNCS.PHASECHK.TRANS64.TRYWAIT P0, [R0+URZ], R3 ;  /* 0x00000003000075a7 */ /* 0x0022a400080011ff */
[----:B--2---:R-:W-:Y:S05]  /*a510*/  @!P0 NANOSLEEP.SYNCS 0x989680 ;  /* 0x009896800000895d */ /* 0x004fea0003900000 */
[----:B------:R-:W2:Y:S02]  /*a520*/  @!P0 SYNCS.PHASECHK.TRANS64 P0, [R0+URZ], R3 ;  /* 0x00000003000085a7 */ /* 0x000ea400080010ff */
[----:B--2---:R-:W-:Y:S05]  /*a530*/  @!P0 BRA `(.L_x_230) ;  /* 0xfffffffc00f08947 */ /* 0x004fea000383ffff */
[----:B------:R-:W-:Y:S05]  /*a540*/  BRA `(.L_x_231) ;  /* 0xffffff98007c7947 */ /* 0x000fea000383ffff */
.L_x_67:
[----:B------:R-:W-:-:S07]  /*a550*/  MOV R0, UR4 ;  /* 0x0000000400007c02 */ /* 0x000fce0008000f00 */
.L_x_232:
[----:B-1----:R1:W2:Y:S02]  /*a560*/  SYNCS.PHASECHK.TRANS64.TRYWAIT P0, [R0+URZ], R3 ;  /* 0x00000003000075a7 */ /* 0x0022a400080011ff */
[----:B--2---:R-:W-:Y:S05]  /*a570*/  @!P0 NANOSLEEP.SYNCS 0x989680 ;  /* 0x009896800000895d */ /* 0x004fea0003900000 */
[----:B------:R-:W2:Y:S02]  /*a580*/  @!P0 SYNCS.PHASECHK.TRANS64 P0, [R0+URZ], R3 ;  /* 0x00000003000085a7 */ /* 0x000ea400080010ff */
[----:B--2---:R-:W-:Y:S05]  /*a590*/  @!P0 BRA `(.L_x_232) ;  /* 0xfffffffc00f08947 */ /* 0x004fea000383ffff */
[----:B------:R-:W-:Y:S05]  /*a5a0*/  BRA `(.L_x_233) ;  /* 0xffffff9800887947 */ /* 0x000fea000383ffff */
.L_x_68:
[----:B------:R-:W-:-:S07]  /*a5b0*/  MOV R0, UR4 ;  /* 0x0000000400007c02 */ /* 0x000fce0008000f00 */
.L_x_234:
[----:B-1----:R1:W2:Y:S02]  /*a5c0*/  SYNCS.PHASECHK.TRANS64.TRYWAIT P0, [R0+URZ], R3 ;  /* 0x00000003000075a7 */ /* 0x0022a400080011ff */
[----:B--2---:R-:W-:Y:S05]  /*a5d0*/  @!P0 NANOSLEEP.SYNCS 0x989680 ;  /* 0x009896800000895d */ /* 0x004fea0003900000 */
[----:B------:R-:W2:Y:S02]  /*a5e0*/  @!P0 SYNCS.PHASECHK.TRANS64 P0, [R0+URZ], R3 ;  /* 0x00000003000085a7 */ /* 0x000ea400080010ff */
[----:B--2---:R-:W-:Y:S05]  /*a5f0*/  @!P0 BRA `(.L_x_234) ;  /* 0xfffffffc00f08947 */ /* 0x004fea000383ffff */
[----:B------:R-:W-:Y:S05]  /*a600*/  BRA `(.L_x_235) ;  /* 0xffffff9800947947 */ /* 0x000fea000383ffff */
.L_x_69:
[----:B------:R-:W-:-:S07]  /*a610*/  MOV R0, UR4 ;  /* 0x0000000400007c02 */ /* 0x000fce0008000f00 */
.L_x_236:
[----:B-1----:R1:W2:Y:S02]  /*a620*/  SYNCS.PHASECHK.TRANS64.TRYWAIT P0, [R0+URZ], R3 ;  /* 0x00000003000075a7 */ /* 0x0022a400080011ff */
[----:B--2---:R-:W-:Y:S05]  /*a630*/  @!P0 NANOSLEEP.SYNCS 0x989680 ;  /* 0x009896800000895d */ /* 0x004fea0003900000 */
[----:B------:R-:W2:Y:S02]  /*a640*/  @!P0 SYNCS.PHASECHK.TRANS64 P0, [R0+URZ], R3 ;  /* 0x00000003000085a7 */ /* 0x000ea400080010ff */
[----:B--2---:R-:W-:Y:S05]  /*a650*/  @!P0 BRA `(.L_x_236) ;  /* 0xfffffffc00f08947 */ /* 0x004fea000383ffff */
[----:B------:R-:W-:Y:S05]  /*a660*/  BRA `(.L_x_237) ;  /* 0xffffff9800a07947 */ /* 0x000fea000383ffff */
.L_x_70:
[----:B------:R-:W-:-:S07]  /*a670*/  MOV R0, UR4 ;  /* 0x0000000400007c02 */ /* 0x000fce0008000f00 */
.L_x_238:
[----:B-1----:R1:W2:Y:S02]  /*a680*/  SYNCS.PHASECHK.TRANS64.TRYWAIT P0, [R0+URZ], R3 ;  /* 0x00000003000075a7 */ /* 0x0022a400080011ff */
[----:B--2---:R-:W-:Y:S05]  /*a690*/  @!P0 NANOSLEEP.SYNCS 0x989680 ;  /* 0x009896800000895d */ /* 0x004fea0003900000 */
[----:B------:R-:W2:Y:S02]  /*a6a0*/  @!P0 SYNCS.PHASECHK.TRANS64 P0, [R0+URZ], R3 ;  /* 0x00000003000085a7 */ /* 0x000ea400080010ff */
[----:B--2---:R-:W-:Y:S05]  /*a6b0*/  @!P0 BRA `(.L_x_238) ;  /* 0xfffffffc00f08947 */ /* 0x004fea000383ffff */
[----:B------:R-:W-:Y:S05]  /*a6c0*/  BRA `(.L_x_239) ;  /* 0xffffff9800ac7947 */ /* 0x000fea000383ffff */
.L_x_71:
[----:B------:R-:W-:-:S07]  /*a6d0*/  MOV R0, UR4 ;  /* 0x0000000400007c02 */ /* 0x000fce0008000f00 */
.L_x_240:
[----:B-1----:R1:W2:Y:S02]  /*a6e0*/  SYNCS.PHASECHK.TRANS64.TRYWAIT P0, [R0+URZ], R3 ;  /* 0x00000003000075a7 */ /* 0x0022a400080011ff */
[----:B--2---:R-:W-:Y:S05]  /*a6f0*/  @!P0 NANOSLEEP.SYNCS 0x989680 ;  /* 0x009896800000895d */ /* 0x004fea0003900000 */
[----:B------:R-:W2:Y:S02]  /*a700*/  @!P0 SYNCS.PHASECHK.TRANS64 P0, [R0+URZ], R3 ;  /* 0x00000003000085a7 */ /* 0x000ea400080010ff */
[----:B--2---:R-:W-:Y:S05]  /*a710*/  @!P0 BRA `(.L_x_240) ;  /* 0xfffffffc00f08947 */ /* 0x004fea000383ffff */
[----:B------:R-:W-:Y:S05]  /*a720*/  BRA `(.L_x_241) ;  /* 0xffffff9800b87947 */ /* 0x000fea000383ffff */
.L_x_72:
[----:B------:R-:W-:-:S07]  /*a730*/  MOV R0, UR4 ;  /* 0x0000000400007c02 */ /* 0x000fce0008000f00 */
.L_x_242:
[----:B-1----:R1:W2:Y:S02]  /*a740*/  SYNCS.PHASECHK.TRANS64.TRYWAIT P0, [R0+URZ], R3 ;  /* 0x00000003000075a7 */ /* 0x0022a400080011ff */
[----:B--2---:R-:W-:Y:S05]  /*a750*/  @!P0 NANOSLEEP.SYNCS 0x989680 ;  /* 0x009896800000895d */ /* 0x004fea0003900000 */
[----:B------:R-:W2:Y:S02]  /*a760*/  @!P0 SYNCS.PHASECHK.TRANS64 P0, [R0+URZ], R3 ;  /* 0x00000003000085a7 */ /* 0x000ea400080010ff */
[----:B--2---:R-:W-:Y:S05]  /*a770*/  @!P0 BRA `(.L_x_242) ;  /* 0xfffffffc00f08947 */ /* 0x004fea000383ffff */
[----:B------:R-:W-:Y:S05]  /*a780*/  BRA `(.L_x_243) ;  /* 0xffffff9800c47947 */ /* 0x000fea000383ffff */
.L_x_73:
[----:B------:R-:W-:-:S07]  /*a790*/  MOV R0, UR4 ;  /* 0x0000000400007c02 */ /* 0x000fce0008000f00 */
.L_x_244:
[----:B-1----:R1:W2:Y:S02]  /*a7a0*/  SYNCS.PHASECHK.TRANS64.TRYWAIT P0, [R0+URZ], R3 ;  /* 0x00000003000075a7 */ /* 0x0022a400080011ff */
[----:B--2---:R-:W-:Y:S05]  /*a7b0*/  @!P0 NANOSLEEP.SYNCS 0x989680 ;  /* 0x009896800000895d */ /* 0x004fea0003900000 */
[----:B------:R-:W2:Y:S02]  /*a7c0*/  @!P0 SYNCS.PHASECHK.TRANS64 P0, [R0+URZ], R3 ;  /* 0x00000003000085a7 */ /* 0x000ea400080010ff */
[----:B--2---:R-:W-:Y:S05]  /*a7d0*/  @!P0 BRA `(.L_x_244) ;  /* 0xfffffffc00f08947 */ /* 0x004fea000383ffff */
[----:B------:R-:W-:Y:S05]  /*a7e0*/  BRA `(.L_x_245) ;  /* 0xffffff9800d07947 */ /* 0x000fea000383ffff */
.L_x_74:
[----:B------:R-:W-:-:S07]  /*a7f0*/  MOV R0, UR4 ;  /* 0x0000000400007c02 */ /* 0x000fce0008000f00 */
.L_x_246:
[----:B-1----:R1:W2:Y:S02]  /*a800*/  SYNCS.PHASECHK.TRANS64.TRYWAIT P0, [R0+URZ], R3 ;  /* 0x00000003000075a7 */ /* 0x0022a400080011ff */
[----:B--2---:R-:W-:Y:S05]  /*a810*/  @!P0 NANOSLEEP.SYNCS 0x989680 ;  /* 0x009896800000895d */ /* 0x004fea0003900000 */
[----:B------:R-:W2:Y:S02]  /*a820*/  @!P0 SYNCS.PHASECHK.TRANS64 P0, [R0+URZ], R3 ;  /* 0x00000003000085a7 */ /* 0x000ea400080010ff */
[----:B--2---:R-:W-:Y:S05]  /*a830*/  @!P0 BRA `(.L_x_246) ;  /* 0xfffffffc00f08947 */ /* 0x004fea000383ffff */
[----:B------:R-:W-:Y:S05]  /*a840*/  BRA `(.L_x_247) ;  /* 0xffffff9800dc7947 */ /* 0x000fea000383ffff */
.L_x_75:
[----:B------:R-:W-:-:S07]  /*a850*/  MOV R0, UR4 ;  /* 0x0000000400007c02 */ /* 0x000fce0008000f00 */
.L_x_248:
[----:B-1----:R1:W2:Y:S02]  /*a860*/  SYNCS.PHASECHK.TRANS64.TRYWAIT P0, [R0+URZ], R3 ;  /* 0x00000003000075a7 */ /* 0x0022a400080011ff */
[----:B--2---:R-:W-:Y:S05]  /*a870*/  @!P0 NANOSLEEP.SYNCS 0x989680 ;  /* 0x009896800000895d */ /* 0x004fea0003900000 */
[----:B------:R-:W2:Y:S02]  /*a880*/  @!P0 SYNCS.PHASECHK.TRANS64 P0, [R0+URZ], R3 ;  /* 0x00000003000085a7 */ /* 0x000ea400080010ff */
[----:B--2---:R-:W-:Y:S05]  /*a890*/  @!P0 BRA `(.L_x_248) ;  /* 0xfffffffc00f08947 */ /* 0x004fea000383ffff */
[----:B------:R-:W-:Y:S05]  /*a8a0*/  BRA `(.L_x_249) ;  /* 0xffffff9800e87947 */ /* 0x000fea000383ffff */
.L_x_76:
[----:B------:R-:W-:-:S07]  /*a8b0*/  MOV R0, UR4 ;  /* 0x0000000400007c02 */ /* 0x000fce0008000f00 */
.L_x_250:
[----:B-1----:R1:W2:Y:S02]  /*a8c0*/  SYNCS.PHASECHK.TRANS64.TRYWAIT P0, [R0+URZ], R3 ;  /* 0x00000003000075a7 */ /* 0x0022a400080011ff */
[----:B--2---:R-:W-:Y:S05]  /*a8d0*/  @!P0 NANOSLEEP.SYNCS 0x989680 ;  /* 0x009896800000895d */ /* 0x004fea0003900000 */
[----:B------:R-:W2:Y:S02]  /*a8e0*/  @!P0 SYNCS.PHASECHK.TRANS64 P0, [R0+URZ], R3 ;  /* 0x00000003000085a7 */ /* 0x000ea400080010ff */
[----:B--2---:R-:W-:Y:S05]  /*a8f0*/  @!P0 BRA `(.L_x_250) ;  /* 0xfffffffc00f08947 */ /* 0x004fea000383ffff */
[----:B------:R-:W-:Y:S05]  /*a900*/  BRA `(.L_x_251) ;  /* 0xffffff9800f47947 */ /* 0x000fea000383ffff */
.L_x_77:
[----:B------:R-:W-:-:S07]  /*a910*/  MOV R0, UR4 ;  /* 0x0000000400007c02 */ /* 0x000fce0008000f00 */
.L_x_252:
[----:B-1----:R1:W2:Y:S02]  /*a920*/  SYNCS.PHASECHK.TRANS64.TRYWAIT P0, [R0+URZ], R3 ;  /* 0x00000003000075a7 */ /* 0x0022a400080011ff */
[----:B--2---:R-:W-:Y:S05]  /*a930*/  @!P0 NANOSLEEP.SYNCS 0x989680 ;  /* 0x009896800000895d */ /* 0x004fea0003900000 */
[----:B------:R-:W2:Y:S02]  /*a940*/  @!P0 SYNCS.PHASECHK.TRANS64 P0, [R0+URZ], R3 ;  /* 0x00000003000085a7 */ /* 0x000ea400080010ff */
[----:B--2---:R-:W-:Y:S05]  /*a950*/  @!P0 BRA `(.L_x_252) ;  /* 0xfffffffc00f08947 */ /* 0x004fea000383ffff */
[----:B------:R-:W-:Y:S05]  /*a960*/  BRA `(.L_x_253) ;  /* 0xffffff9c00007947 */ /* 0x000fea000383ffff */
.L_x_78:
[----:B------:R-:W-:-:S07]  /*a970*/  MOV R0, UR4 ;  /* 0x0000000400007c02 */ /* 0x000fce0008000f00 */
.L_x_254:
[----:B-1----:R1:W2:Y:S02]  /*a980*/  SYNCS.PHASECHK.TRANS64.TRYWAIT P0, [R0+URZ], R3 ;  /* 0x00000003000075a7 */ /* 0x0022a400080011ff */
[----:B--2---:R-:W-:Y:S05]  /*a990*/  @!P0 NANOSLEEP.SYNCS 0x989680 ;  /* 0x009896800000895d */ /* 0x004fea0003900000 */
[----:B------:R-:W2:Y:S02]  /*a9a0*/  @!P0 SYNCS.PHASECHK.TRANS64 P0, [R0+URZ], R3 ;  /* 0x00000003000085a7 */ /* 0x000ea400080010ff */
[----:B--2---:R-:W-:Y:S05]  /*a9b0*/  @!P0 BRA `(.L_x_254) ;  /* 0xfffffffc00f08947 */ /* 0x004fea000383ffff */
[----:B------:R-:W-:Y:S05]  /*a9c0*/  BRA `(.L_x_255) ;  /* 0xffffff9c000c7947 */ /* 0x000fea000383ffff */
.L_x_79:
[----:B------:R-:W-:-:S07]  /*a9d0*/  MOV R0, UR4 ;  /* 0x0000000400007c02 */ /* 0x000fce0008000f00 */
.L_x_256:
[----:B-1----:R1:W2:Y:S02]  /*a9e0*/  SYNCS.PHASECHK.TRANS64.TRYWAIT P0, [R0+URZ], R3 ;  /* 0x00000003000075a7 */ /* 0x0022a400080011ff */
[----:B--2---:R-:W-:Y:S05]  /*a9f0*/  @!P0 NANOSLEEP.SYNCS 0x989680 ;  /* 0x009896800000895d */ /* 0x004fea0003900000 */
[----:B------:R-:W2:Y:S02]  /*aa00*/  @!P0 SYNCS.PHASECHK.TRANS64 P0, [R0+URZ], R3 ;  /* 0x00000003000085a7 */ /* 0x000ea400080010ff */
[----:B--2---:R-:W-:Y:S05]  /*aa10*/  @!P0 BRA `(.L_x_256) ;  /* 0xfffffffc00f08947 */ /* 0x004fea000383ffff */
[----:B------:R-:W-:Y:S05]  /*aa20*/  BRA `(.L_x_257) ;  /* 0xffffff9c00187947 */ /* 0x000fea000383ffff */
.L_x_80:
[----:B------:R-:W-:-:S07]  /*aa30*/  MOV R0, UR4 ;  /* 0x0000000400007c02 */ /* 0x000fce0008000f00 */
.L_x_258:
[----:B-1----:R1:W2:Y:S02]  /*aa40*/  SYNCS.PHASECHK.TRANS64.TRYWAIT P0, [R0+URZ], R3 ;  /* 0x00000003000075a7 */ /* 0x0022a400080011ff */
[----:B--2---:R-:W-:Y:S05]  /*aa50*/  @!P0 NANOSLEEP.SYNCS 0x989680 ;  /* 0x009896800000895d */ /* 0x004fea0003900000 */
[----:B------:R-:W2:Y:S02]  /*aa60*/  @!P0 SYNCS.PHASECHK.TRANS64 P0, [R0+URZ], R3 ;  /* 0x00000003000085a7 */ /* 0x000ea400080010ff */
[----:B--2---:R-:W-:Y:S05]  /*aa70*/  @!P0 BRA `(.L_x_258) ;  /* 0xfffffffc00f08947 */ /* 0x004fea000383ffff */
[----:B------:R-:W-:Y:S05]  /*aa80*/  BRA `(.L_x_259) ;  /* 0xffffff9c00247947 */ /* 0x000fea000383ffff */
.L_x_81:
[----:B------:R-:W-:-:S07]  /*aa90*/  MOV R0, UR4 ;  /* 0x0000000400007c02 */ /* 0x000fce0008000f00 */
.L_x_260:
[----:B-1----:R1:W2:Y:S02]  /*aaa0*/  SYNCS.PHASECHK.TRANS64.TRYWAIT P0, [R0+URZ], R3 ;  /* 0x00000003000075a7 */ /* 0x0022a400080011ff */
[----:B--2---:R-:W-:Y:S05]  /*aab0*/  @!P0 NANOSLEEP.SYNCS 0x989680 ;  /* 0x009896800000895d */ /* 0x004fea0003900000 */
[----:B------:R-:W2:Y:S02]  /*aac0*/  @!P0 SYNCS.PHASECHK.TRANS64 P0, [R0+URZ], R3 ;  /* 0x00000003000085a7 */ /* 0x000ea400080010ff */
[----:B--2---:R-:W-:Y:S05]  /*aad0*/  @!P0 BRA `(.L_x_260) ;  /* 0xfffffffc00f08947 */ /* 0x004fea000383ffff */
[----:B------:R-:W-:Y:S05]  /*aae0*/  BRA `(.L_x_261) ;  /* 0xffffff9c00307947 */ /* 0x000fea000383ffff */
.L_x_82:
[----:B------:R-:W-:-:S07]  /*aaf0*/  MOV R0, UR4 ;  /* 0x0000000400007c02 */ /* 0x000fce0008000f00 */
.L_x_262:
[----:B-1----:R1:W2:Y:S02]  /*ab00*/  SYNCS.PHASECHK.TRANS64.TRYWAIT P0, [R0+URZ], R3 ;  /* 0x00000003000075a7 */ /* 0x0022a400080011ff */
[----:B--2---:R-:W-:Y:S05]  /*ab10*/  @!P0 NANOSLEEP.SYNCS 0x989680 ;  /* 0x009896800000895d */ /* 0x004fea0003900000 */
[----:B------:R-:W2:Y:S02]  /*ab20*/  @!P0 SYNCS.PHASECHK.TRANS64 P0, [R0+URZ], R3 ;  /* 0x00000003000085a7 */ /* 0x000ea400080010ff */
[----:B--2---:R-:W-:Y:S05]  /*ab30*/  @!P0 BRA `(.L_x_262) ;  /* 0xfffffffc00f08947 */ /* 0x004fea000383ffff */
[----:B------:R-:W-:Y:S05]  /*ab40*/  BRA `(.L_x_263) ;  /* 0xffffff9c003c7947 */ /* 0x000fea000383ffff */
.L_x_83:
[----:B------:R-:W-:-:S07]  /*ab50*/  MOV R0, UR4 ;  /* 0x0000000400007c02 */ /* 0x000fce0008000f00 */
.L_x_264:
[----:B-1----:R1:W2:Y:S02]  /*ab60*/  SYNCS.PHASECHK.TRANS64.TRYWAIT P0, [R0+URZ], R3 ;  /* 0x00000003000075a7 */ /* 0x0022a400080011ff */
[----:B--2---:R-:W-:Y:S05]  /*ab70*/  @!P0 NANOSLEEP.SYNCS 0x989680 ;  /* 0x009896800000895d */ /* 0x004fea0003900000 */
[----:B------:R-:W2:Y:S02]  /*ab80*/  @!P0 SYNCS.PHASECHK.TRANS64 P0, [R0+URZ], R3 ;  /* 0x00000003000085a7 */ /* 0x000ea400080010ff */
[----:B--2---:R-:W-:Y:S05]  /*ab90*/  @!P0 BRA `(.L_x_264) ;  /* 0xfffffffc00f08947 */ /* 0x004fea000383ffff */
[----:B------:R-:W-:Y:S05]  /*aba0*/  BRA `(.L_x_265) ;  /* 0xffffff9c00487947 */ /* 0x000fea000383ffff */
.L_x_84:
[----:B------:R-:W-:-:S07]  /*abb0*/  MOV R0, UR4 ;  /* 0x0000000400007c02 */ /* 0x000fce0008000f00 */
.L_x_266:
[----:B-1----:R1:W2:Y:S02]  /*abc0*/  SYNCS.PHASECHK.TRANS64.TRYWAIT P0, [R0+URZ], R3 ;  /* 0x00000003000075a7 */ /* 0x0022a400080011ff */
[----:B--2---:R-:W-:Y:S05]  /*abd0*/  @!P0 NANOSLEEP.SYNCS 0x989680 ;  /* 0x009896800000895d */ /* 0x004fea0003900000 */
[----:B------:R-:W2:Y:S02]  /*abe0*/  @!P0 SYNCS.PHASECHK.TRANS64 P0, [R0+URZ], R3 ;  /* 0x00000003000085a7 */ /* 0x000ea400080010ff */
[----:B--2---:R-:W-:Y:S05]  /*abf0*/  @!P0 BRA `(.L_x_266) ;  /* 0xfffffffc00f08947 */ /* 0x004fea000383ffff */
[----:B------:R-:W-:Y:S05]  /*ac00*/  BRA `(.L_x_267) ;  /* 0xffffff9c00547947 */ /* 0x000fea000383ffff */
.L_x_85:
[----:B------:R-:W-:-:S07]  /*ac10*/  MOV R0, UR4 ;  /* 0x0000000400007c02 */ /* 0x000fce0008000f00 */
.L_x_268:
[----:B-1----:R1:W2:Y:S02]  /*ac20*/  SYNCS.PHASECHK.TRANS64.TRYWAIT P0, [R0+URZ], R3 ;  /* 0x00000003000075a7 */ /* 0x0022a400080011ff */
[----:B--2---:R-:W-:Y:S05]  /*ac30*/  @!P0 NANOSLEEP.SYNCS 0x989680 ;  /* 0x009896800000895d */ /* 0x004fea0003900000 */
[----:B------:R-:W2:Y:S02]  /*ac40*/  @!P0 SYNCS.PHASECHK.TRANS64 P0, [R0+URZ], R3 ;  /* 0x00000003000085a7 */ /* 0x000ea400080010ff */
[----:B--2---:R-:W-:Y:S05]  /*ac50*/  @!P0 BRA `(.L_x_268) ;  /* 0xfffffffc00f08947 */ /* 0x004fea000383ffff */
[----:B------:R-:W-:Y:S05]  /*ac60*/  BRA `(.L_x_269) ;  /* 0xffffff9c00607947 */ /* 0x000fea000383ffff */
.L_x_86:
[----:B------:R-:W-:-:S07]  /*ac70*/  MOV R0, UR4 ;  /* 0x0000000400007c02 */ /* 0x000fce0008000f00 */
.L_x_270:
[----:B-1----:R1:W2:Y:S02]  /*ac80*/  SYNCS.PHASECHK.TRANS64.TRYWAIT P0, [R0+URZ], R3 ;  /* 0x00000003000075a7 */ /* 0x0022a400080011ff */
[----:B--2---:R-:W-:Y:S05]  /*ac90*/  @!P0 NANOSLEEP.SYNCS 0x989680 ;  /* 0x009896800000895d */ /* 0x004fea0003900000 */
[----:B------:R-:W2:Y:S02]  /*aca0*/  @!P0 SYNCS.PHASECHK.TRANS64 P0, [R0+URZ], R3 ;  /* 0x00000003000085a7 */ /* 0x000ea400080010ff */
[----:B--2---:R-:W-:Y:S05]  /*acb0*/  @!P0 BRA `(.L_x_270) ;  /* 0xfffffffc00f08947 */ /* 0x004fea000383ffff */
[----:B------:R-:W-:Y:S05]  /*acc0*/  BRA `(.L_x_271) ;  /* 0xffffff9c006c7947 */ /* 0x000fea000383ffff */
.L_x_87:
[----:B------:R-:W-:-:S07]  /*acd0*/  MOV R0, UR4 ;  /* 0x0000000400007c02 */ /* 0x000fce0008000f00 */
.L_x_272:
[----:B-1----:R1:W2:Y:S02]  /*ace0*/  SYNCS.PHASECHK.TRANS64.TRYWAIT P0, [R0+URZ], R3 ;  /* 0x00000003000075a7 */ /* 0x0022a400080011ff */
[----:B--2---:R-:W-:Y:S05]  /*acf0*/  @!P0 NANOSLEEP.SYNCS 0x989680 ;  /* 0x009896800000895d */ /* 0x004fea0003900000 */
[----:B------:R-:W2:Y:S02]  /*ad00*/  @!P0 SYNCS.PHASECHK.TRANS64 P0, [R0+URZ], R3 ;  /* 0x00000003000085a7 */ /* 0x000ea400080010ff */
[----:B--2---:R-:W-:Y:S05]  /*ad10*/  @!P0 BRA `(.L_x_272) ;  /* 0xfffffffc00f08947 */ /* 0x004fea000383ffff */
[----:B------:R-:W-:Y:S05]  /*ad20*/  BRA `(.L_x_273) ;  /* 0xffffff9c00787947 */ /* 0x000fea000383ffff */
.L_x_88:
[----:B------:R-:W-:-:S07]  /*ad30*/  MOV R0, UR4 ;  /* 0x0000000400007c02 */ /* 0x000fce0008000f00 */
.L_x_274:
[----:B-1----:R1:W2:Y:S02]  /*ad40*/  SYNCS.PHASECHK.TRANS64.TRYWAIT P0, [R0+URZ], R3 ;  /* 0x00000003000075a7 */ /* 0x0022a400080011ff */
[----:B--2---:R-:W-:Y:S05]  /*ad50*/  @!P0 NANOSLEEP.SYNCS 0x989680 ;  /* 0x009896800000895d */ /* 0x004fea0003900000 */
[----:B------:R-:W2:Y:S02]  /*ad60*/  @!P0 SYNCS.PHASECHK.TRANS64 P0, [R0+URZ], R3 ;  /* 0x00000003000085a7 */ /* 0x000ea400080010ff */
[----:B--2---:R-:W-:Y:S05]  /*ad70*/  @!P0 BRA `(.L_x_274) ;  /* 0xfffffffc00f08947 */ /* 0x004fea000383ffff */
[----:B------:R-:W-:Y:S05]  /*ad80*/  BRA `(.L_x_275) ;  /* 0xffffff9c00847947 */ /* 0x000fea000383ffff */
.L_x_89:
[----:B------:R-:W-:-:S07]  /*ad90*/  MOV R0, UR4 ;  /* 0x0000000400007c02 */ /* 0x000fce0008000f00 */
.L_x_276:
[----:B-1----:R1:W2:Y:S02]  /*ada0*/  SYNCS.PHASECHK.TRANS64.TRYWAIT P0, [R0+URZ], R3 ;  /* 0x00000003000075a7 */ /* 0x0022a400080011ff */
[----:B--2---:R-:W-:Y:S05]  /*adb0*/  @!P0 NANOSLEEP.SYNCS 0x989680 ;  /* 0x009896800000895d */ /* 0x004fea0003900000 */
[----:B------:R-:W2:Y:S02]  /*adc0*/  @!P0 SYNCS.PHASECHK.TRANS64 P0, [R0+URZ], R3 ;  /* 0x00000003000085a7 */ /* 0x000ea400080010ff */
[----:B--2---:R-:W-:Y:S05]  /*add0*/  @!P0 BRA `(.L_x_276) ;  /* 0xfffffffc00f08947 */ /* 0x004fea000383ffff */
[----:B------:R-:W-:Y:S05]  /*ade0*/  BRA `(.L_x_277) ;  /* 0xffffff9c00907947 */ /* 0x000fea000383ffff */
.L_x_90:
[----:B------:R-:W-:-:S07]  /*adf0*/  MOV R0, UR4 ;  /* 0x0000000400007c02 */ /* 0x000fce0008000f00 */
.L_x_278:
[----:B-1----:R1:W2:Y:S02]  /*ae00*/  SYNCS.PHASECHK.TRANS64.TRYWAIT P0, [R0+URZ], R3 ;  /* 0x00000003000075a7 */ /* 0x0022a400080011ff */
[----:B--2---:R-:W-:Y:S05]  /*ae10*/  @!P0 NANOSLEEP.SYNCS 0x989680 ;  /* 0x009896800000895d */ /* 0x004fea0003900000 */
[----:B------:R-:W2:Y:S02]  /*ae20*/  @!P0 SYNCS.PHASECHK.TRANS64 P0, [R0+URZ], R3 ;  /* 0x00000003000085a7 */ /* 0x000ea400080010ff */
[----:B--2---:R-:W-:Y:S05]  /*ae30*/  @!P0 BRA `(.L_x_278) ;  /* 0xfffffffc00f08947 */ /* 0x004fea000383ffff */
[----:B------:R-:W-:Y:S05]  /*ae40*/  BRA `(.L_x_279) ;  /* 0xffffff9c009c7947 */ /* 0x000fea000383ffff */
.L_x_91:
[----:B------:R-:W-:-:S07]  /*ae50*/  MOV R0, UR4 ;  /* 0x0000000400007c02 */ /* 0x000fce0008000f00 */
.L_x_280:
[----:B-1----:R1:W2:Y:S02]  /*ae60*/  SYNCS.PHASECHK.TRANS64.TRYWAIT P0, [R0+URZ], R3 ;  /* 0x00000003000075a7 */ /* 0x0022a400080011ff */
[----:B--2---:R-:W-:Y:S05]  /*ae70*/  @!P0 NANOSLEEP.SYNCS 0x989680 ;  /* 0x009896800000895d */ /* 0x004fea0003900000 */
[----:B------:R-:W2:Y:S02]  /*ae80*/  @!P0 SYNCS.PHASECHK.TRANS64 P0, [R0+URZ], R3 ;  /* 0x00000003000085a7 */ /* 0x000ea400080010ff */
[----:B--2---:R-:W-:Y:S05]  /*ae90*/  @!P0 BRA `(.L_x_280) ;  /* 0xfffffffc00f08947 */ /* 0x004fea000383ffff */
[----:B------:R-:W-:Y:S05]  /*aea0*/  BRA `(.L_x_281) ;  /* 0xffffff9c00a87947 */ /* 0x000fea000383ffff */
.L_x_92:
[----:B------:R-:W-:-:S07]  /*aeb0*/  MOV R0, UR4 ;  /* 0x0000000400007c02 */ /* 0x000fce0008000f00 */
.L_x_282:
[----:B-1----:R1:W2:Y:S02]  /*aec0*/  SYNCS.PHASECHK.TRANS64.TRYWAIT P0, [R0+URZ], R3 ;  /* 0x00000003000075a7 */ /* 0x0022a400080011ff */
[----:B--2---:R-:W-:Y:S05]  /*aed0*/  @!P0 NANOSLEEP.SYNCS 0x989680 ;  /* 0x009896800000895d */ /* 0x004fea0003900000 */
[----:B------:R-:W2:Y:S02]  /*aee0*/  @!P0 SYNCS.PHASECHK.TRANS64 P0, [R0+URZ], R3 ;  /* 0x00000003000085a7 */ /* 0x000ea400080010ff */
[----:B--2---:R-:W-:Y:S05]  /*aef0*/  @!P0 BRA `(.L_x_282) ;  /* 0xfffffffc00f08947 */ /* 0x004fea000383ffff */
[----:B------:R-:W-:Y:S05]  /*af00*/  BRA `(.L_x_283) ;  /* 0xffffff9c00b47947 */ /* 0x000fea000383ffff */
.L_x_93:
[----:B------:R-:W-:-:S07]  /*af10*/  MOV R0, UR4 ;  /* 0x0000000400007c02 */ /* 0x000fce0008000f00 */
.L_x_284:
[----:B-1----:R1:W2:Y:S02]  /*af20*/  SYNCS.PHASECHK.TRANS64.TRYWAIT P0, [R0+URZ], R3 ;  /* 0x00000003000075a7 */ /* 0x0022a400080011ff */
[----:B--2---:R-:W-:Y:S05]  /*af30*/  @!P0 NANOSLEEP.SYNCS 0x989680 ;  /* 0x009896800000895d */ /* 0x004fea0003900000 */
[----:B------:R-:W2:Y:S02]  /*af40*/  @!P0 SYNCS.PHASECHK.TRANS64 P0, [R0+URZ], R3 ;  /* 0x00000003000085a7 */ /* 0x000ea400080010ff */
[----:B--2---:R-:W-:Y:S05]  /*af50*/  @!P0 BRA `(.L_x_284) ;  /* 0xfffffffc00f08947 */ /* 0x004fea000383ffff */
[----:B------:R-:W-:Y:S05]  /*af60*/  BRA `(.L_x_285) ;  /* 0xffffff9c00c07947 */ /* 0x000fea000383ffff */
.L_x_94:
[----:B------:R-:W-:-:S07]  /*af70*/  MOV R0, UR4 ;  /* 0x0000000400007c02 */ /* 0x000fce0008000f00 */
.L_x_286:
[----:B-1----:R1:W2:Y:S02]  /*af80*/  SYNCS.PHASECHK.TRANS64.TRYWAIT P0, [R0+URZ], R3 ;  /* 0x00000003000075a7 */ /* 0x0022a400080011ff */
[----:B--2---:R-:W-:Y:S05]  /*af90*/  @!P0 NANOSLEEP.SYNCS 0x989680 ;  /* 0x009896800000895d */ /* 0x004fea0003900000 */
[----:B------:R-:W2:Y:S02]  /*afa0*/  @!P0 SYNCS.PHASECHK.TRANS64 P0, [R0+URZ], R3 ;  /* 0x00000003000085a7 */ /* 0x000ea400080010ff */
[----:B--2---:R-:W-:Y:S05]  /*afb0*/  @!P0 BRA `(.L_x_286) ;  /* 0xfffffffc00f08947 */ /* 0x004fea000383ffff */
[----:B------:R-:W-:Y:S05]  /*afc0*/  BRA `(.L_x_287) ;  /* 0xffffff9c00cc7947 */ /* 0x000fea000383ffff */
.L_x_95:
[----:B------:R-:W-:-:S07]  /*afd0*/  MOV R0, UR4 ;  /* 0x0000000400007c02 */ /* 0x000fce0008000f00 */
.L_x_288:
[----:B-1----:R1:W2:Y:S02]  /*afe0*/  SYNCS.PHASECHK.TRANS64.TRYWAIT P0, [R0+URZ], R3 ;  /* 0x00000003000075a7 */ /* 0x0022a400080011ff */
[----:B--2---:R-:W-:Y:S05]  /*aff0*/  @!P0 NANOSLEEP.SYNCS 0x989680 ;  /* 0x009896800000895d */ /* 0x004fea0003900000 */
[----:B------:R-:W2:Y:S02]  /*b000*/  @!P0 SYNCS.PHASECHK.TRANS64 P0, [R0+URZ], R3 ;  /* 0x00000003000085a7 */ /* 0x000ea400080010ff */
[----:B--2---:R-:W-:Y:S05]  /*b010*/  @!P0 BRA `(.L_x_288) ;  /* 0xfffffffc00f08947 */ /* 0x004fea000383ffff */
[----:B------:R-:W-:Y:S05]  /*b020*/  BRA `(.L_x_289) ;  /* 0xffffff9c00d87947 */ /* 0x000fea000383ffff */
.L_x_96:
[----:B------:R-:W-:-:S07]  /*b030*/  MOV R0, UR4 ;  /* 0x0000000400007c02 */ /* 0x000fce0008000f00 */
.L_x_290:
[----:B-1----:R1:W2:Y:S02]  /*b040*/  SYNCS.PHASECHK.TRANS64.TRYWAIT P0, [R0+URZ], R3 ;  /* 0x00000003000075a7 */ /* 0x0022a400080011ff */
[----:B--2---:R-:W-:Y:S05]  /*b050*/  @!P0 NANOSLEEP.SYNCS 0x989680 ;  /* 0x009896800000895d */ /* 0x004fea0003900000 */
[----:B------:R-:W2:Y:S02]  /*b060*/  @!P0 SYNCS.PHASECHK.TRANS64 P0, [R0+URZ], R3 ;  /* 0x00000003000085a7 */ /* 0x000ea400080010ff */
[----:B--2---:R-:W-:Y:S05]  /*b070*/  @!P0 BRA `(.L_x_290) ;  /* 0xfffffffc00f08947 */ /* 0x004fea000383ffff */
[----:B------:R-:W-:Y:S05]  /*b080*/  BRA `(.L_x_291) ;  /* 0xffffff9c00e47947 */ /* 0x000fea000383ffff */
.L_x_97:
[----:B------:R-:W-:-:S07]  /*b090*/  MOV R0, UR4 ;  /* 0x0000000400007c02 */ /* 0x000fce0008000f00 */
.L_x_292:
[----:B-1----:R1:W2:Y:S02]  /*b0a0*/  SYNCS.PHASECHK.TRANS64.TRYWAIT P0, [R0+URZ], R3 ;  /* 0x00000003000075a7 */ /* 0x0022a400080011ff */
[----:B--2---:R-:W-:Y:S05]  /*b0b0*/  @!P0 NANOSLEEP.SYNCS 0x989680 ;  /* 0x009896800000895d */ /* 0x004fea0003900000 */
[----:B------:R-:W2:Y:S02]  /*b0c0*/  @!P0 SYNCS.PHASECHK.TRANS64 P0, [R0+URZ], R3 ;  /* 0x00000003000085a7 */ /* 0x000ea400080010ff */
[----:B--2---:R-:W-:Y:S05]  /*b0d0*/  @!P0 BRA `(.L_x_292) ;  /* 0xfffffffc00f08947 */ /* 0x004fea000383ffff */
[----:B------:R-:W-:Y:S05]  /*b0e0*/  BRA `(.L_x_293) ;  /* 0xffffff9c00f07947 */ /* 0x000fea000383ffff */
.L_x_98:
[----:B------:R-:W-:-:S07]  /*b0f0*/  MOV R0, UR4 ;  /* 0x0000000400007c02 */ /* 0x000fce0008000f00 */
.L_x_294:
[----:B-1----:R1:W2:Y:S02]  /*b100*/  SYNCS.PHASECHK.TRANS64.TRYWAIT P0, [R0+URZ], R3 ;  /* 0x00000003000075a7 */ /* 0x0022a400080011ff */
[----:B--2---:R-:W-:Y:S05]  /*b110*/  @!P0 NANOSLEEP.SYNCS 0x989680 ;  /* 0x009896800000895d */ /* 0x004fea0003900000 */
[----:B------:R-:W2:Y:S02]  /*b120*/  @!P0 SYNCS.PHASECHK.TRANS64 P0, [R0+URZ], R3 ;  /* 0x00000003000085a7 */ /* 0x000ea400080010ff */
[----:B--2---:R-:W-:Y:S05]  /*b130*/  @!P0 BRA `(.L_x_294) ;  /* 0xfffffffc00f08947 */ /* 0x004fea000383ffff */
[----:B------:R-:W-:Y:S05]  /*b140*/  BRA `(.L_x_295) ;  /* 0xffffff9c00fc7947 */ /* 0x000fea000383ffff */
.L_x_99:
[----:B------:R-:W-:-:S07]  /*b150*/  MOV R0, UR4 ;  /* 0x0000000400007c02 */ /* 0x000fce0008000f00 */
.L_x_296:
[----:B-1----:R1:W2:Y:S02]  /*b160*/  SYNCS.PHASECHK.TRANS64.TRYWAIT P0, [R0+URZ], R3 ;  /* 0x00000003000075a7 */ /* 0x0022a400080011ff */
[----:B--2---:R-:W-:Y:S05]  /*b170*/  @!P0 NANOSLEEP.SYNCS 0x989680 ;  /* 0x009896800000895d */ /* 0x004fea0003900000 */
[----:B------:R-:W2:Y:S02]  /*b180*/  @!P0 SYNCS.PHASECHK.TRANS64 P0, [R0+URZ], R3 ;  /* 0x00000003000085a7 */ /* 0x000ea400080010ff */
[----:B--2---:R-:W-:Y:S05]  /*b190*/  @!P0 BRA `(.L_x_296) ;  /* 0xfffffffc00f08947 */ /* 0x004fea000383ffff */
[----:B------:R-:W-:Y:S05]  /*b1a0*/  BRA `(.L_x_297) ;  /* 0xffffffa000087947 */ /* 0x000fea000383ffff */
.L_x_100:
[----:B------:R-:W-:-:S07]  /*b1b0*/  MOV R0, UR4 ;  /* 0x0000000400007c02 */ /* 0x000fce0008000f00 */
.L_x_298:
[----:B-1----:R1:W2:Y:S02]  /*b1c0*/  SYNCS.PHASECHK.TRANS64.TRYWAIT P0, [R0+URZ], R3 ;  /* 0x00000003000075a7 */ /* 0x0022a400080011ff */
[----:B--2---:R-:W-:Y:S05]  /*b1d0*/  @!P0 NANOSLEEP.SYNCS 0x989680 ;  /* 0x009896800000895d */ /* 0x004fea0003900000 */
[----:B------:R-:W2:Y:S02]  /*b1e0*/  @!P0 SYNCS.PHASECHK.TRANS64 P0, [R0+URZ], R3 ;  /* 0x00000003000085a7 */ /* 0x000ea400080010ff */
[----:B--2---:R-:W-:Y:S05]  /*b1f0*/  @!P0 BRA `(.L_x_298) ;  /* 0xfffffffc00f08947 */ /* 0x004fea000383ffff */
[----:B------:R-:W-:Y:S05]  /*b200*/  BRA `(.L_x_299) ;  /* 0xffffffa000147947 */ /* 0x000fea000383ffff */
.L_x_101:
[----:B------:R-:W-:-:S07]  /*b210*/  MOV R0, UR4 ;  /* 0x0000000400007c02 */ /* 0x000fce0008000f00 */
.L_x_300:
[----:B-1----:R1:W2:Y:S02]  /*b220*/  SYNCS.PHASECHK.TRANS64.TRYWAIT P0, [R0+URZ], R3 ;  /* 0x00000003000075a7 */ /* 0x0022a400080011ff */
[----:B--2---:R-:W-:Y:S05]  /*b230*/  @!P0 NANOSLEEP.SYNCS 0x989680 ;  /* 0x009896800000895d */ /* 0x004fea0003900000 */
[----:B------:R-:W2:Y:S02]  /*b240*/  @!P0 SYNCS.PHASECHK.TRANS64 P0, [R0+URZ], R3 ;  /* 0x00000003000085a7 */ /* 0x000ea400080010ff */
[----:B--2---:R-:W-:Y:S05]  /*b250*/  @!P0 BRA `(.L_x_300) ;  /* 0xfffffffc00f08947 */ /* 0x004fea000383ffff */
[----:B------:R-:W-:Y:S05]  /*b260*/  BRA `(.L_x_301) ;  /* 0xffffffa000207947 */ /* 0x000fea000383ffff */
.L_x_102:
[----:B------:R-:W-:-:S07]  /*b270*/  MOV R0, UR4 ;  /* 0x0000000400007c02 */ /* 0x000fce0008000f00 */
.L_x_302:
[----:B-1----:R1:W2:Y:S02]  /*b280*/  SYNCS.PHASECHK.TRANS64.TRYWAIT P0, [R0+URZ], R3 ;  /* 0x00000003000075a7 */ /* 0x0022a400080011ff */
[----:B--2---:R-:W-:Y:S05]  /*b290*/  @!P0 NANOSLEEP.SYNCS 0x989680 ;  /* 0x009896800000895d */ /* 0x004fea0003900000 */
[----:B------:R-:W2:Y:S02]  /*b2a0*/  @!P0 SYNCS.PHASECHK.TRANS64 P0, [R0+URZ], R3 ;  /* 0x00000003000085a7 */ /* 0x000ea400080010ff */
[----:B--2---:R-:W-:Y:S05]  /*b2b0*/  @!P0 BRA `(.L_x_302) ;  /* 0xfffffffc00f08947 */ /* 0x004fea000383ffff */
[----:B------:R-:W-:Y:S05]  /*b2c0*/  BRA `(.L_x_303) ;  /* 0xffffffa0002c7947 */ /* 0x000fea000383ffff */
.L_x_103:
[----:B------:R-:W-:-:S07]  /*b2d0*/  MOV R0, UR4 ;  /* 0x0000000400007c02 */ /* 0x000fce0008000f00 */
.L_x_304:
[----:B-1----:R1:W2:Y:S02]  /*b2e0*/  SYNCS.PHASECHK.TRANS64.TRYWAIT P0, [R0+URZ], R3 ;  /* 0x00000003000075a7 */ /* 0x0022a400080011ff */
[----:B--2---:R-:W-:Y:S05]  /*b2f0*/  @!P0 NANOSLEEP.SYNCS 0x989680 ;  /* 0x009896800000895d */ /* 0x004fea0003900000 */
[----:B------:R-:W2:Y:S02]  /*b300*/  @!P0 SYNCS.PHASECHK.TRANS64 P0, [R0+URZ], R3 ;  /* 0x00000003000085a7 */ /* 0x000ea400080010ff */
[----:B--2---:R-:W-:Y:S05]  /*b310*/  @!P0 BRA `(.L_x_304) ;  /* 0xfffffffc00f08947 */ /* 0x004fea000383ffff */
[----:B------:R-:W-:Y:S05]  /*b320*/  BRA `(.L_x_305) ;  /* 0xffffffa000387947 */ /* 0x000fea000383ffff */
.L_x_104:
[----:B------:R-:W-:-:S07]  /*b330*/  MOV R0, UR4 ;  /* 0x0000000400007c02 */ /* 0x000fce0008000f00 */
.L_x_306:
[----:B-1----:R1:W2:Y:S02]  /*b340*/  SYNCS.PHASECHK.TRANS64.TRYWAIT P0, [R0+URZ], R3 ;  /* 0x00000003000075a7 */ /* 0x0022a400080011ff */
[----:B--2---:R-:W-:Y:S05]  /*b350*/  @!P0 NANOSLEEP.SYNCS 0x989680 ;  /* 0x009896800000895d */ /* 0x004fea0003900000 */
[----:B------:R-:W2:Y:S02]  /*b360*/  @!P0 SYNCS.PHASECHK.TRANS64 P0, [R0+URZ], R3 ;  /* 0x00000003000085a7 */ /* 0x000ea400080010ff */
[----:B--2---:R-:W-:Y:S05]  /*b370*/  @!P0 BRA `(.L_x_306) ;  /* 0xfffffffc00f08947 */ /* 0x004fea000383ffff */
[----:B------:R-:W-:Y:S05]  /*b380*/  BRA `(.L_x_307) ;  /* 0xffffffa000447947 */ /* 0x000fea000383ffff */
.L_x_105:
[----:B------:R-:W-:-:S07]  /*b390*/  MOV R0, UR4 ;  /* 0x0000000400007c02 */ /* 0x000fce0008000f00 */
.L_x_308:
[----:B-1----:R1:W2:Y:S02]  /*b3a0*/  SYNCS.PHASECHK.TRANS64.TRYWAIT P0, [R0+URZ], R3 ;  /* 0x00000003000075a7 */ /* 0x0022a400080011ff */
[----:B--2---:R-:W-:Y:S05]  /*b3b0*/  @!P0 NANOSLEEP.SYNCS 0x989680 ;  /* 0x009896800000895d */ /* 0x004fea0003900000 */
[----:B------:R-:W2:Y:S02]  /*b3c0*/  @!P0 SYNCS.PHASECHK.TRANS64 P0, [R0+URZ], R3 ;  /* 0x00000003000085a7 */ /* 0x000ea400080010ff */
[----:B--2---:R-:W-:Y:S05]  /*b3d0*/  @!P0 BRA `(.L_x_308) ;  /* 0xfffffffc00f08947 */ /* 0x004fea000383ffff */
[----:B------:R-:W-:Y:S05]  /*b3e0*/  BRA `(.L_x_309) ;  /* 0xffffffa000507947 */ /* 0x000fea000383ffff */
.L_x_106:
[----:B------:R-:W-:-:S07]  /*b3f0*/  MOV R0, UR4 ;  /* 0x0000000400007c02 */ /* 0x000fce0008000f00 */
.L_x_310:
[----:B-1----:R1:W2:Y:S02]  /*b400*/  SYNCS.PHASECHK.TRANS64.TRYWAIT P0, [R0+URZ], R3 ;  /* 0x00000003000075a7 */ /* 0x0022a400080011ff */
[----:B--2---:R-:W-:Y:S05]  /*b410*/  @!P0 NANOSLEEP.SYNCS 0x989680 ;  /* 0x009896800000895d */ /* 0x004fea0003900000 */
[----:B------:R-:W2:Y:S02]  /*b420*/  @!P0 SYNCS.PHASECHK.TRANS64 P0, [R0+URZ], R3 ;  /* 0x00000003000085a7 */ /* 0x000ea400080010ff */
[----:B--2---:R-:W-:Y:S05]  /*b430*/  @!P0 BRA `(.L_x_310) ;  /* 0xfffffffc00f08947 */ /* 0x004fea000383ffff */
[----:B------:R-:W-:Y:S05]  /*b440*/  BRA `(.L_x_311) ;  /* 0xffffffa0005c7947 */ /* 0x000fea000383ffff */
.L_x_107:
[----:B------:R-:W-:-:S07]  /*b450*/  MOV R0, UR4 ;  /* 0x0000000400007c02 */ /* 0x000fce0008000f00 */
.L_x_312:
[----:B-1----:R1:W2:Y:S02]  /*b460*/  SYNCS.PHASECHK.TRANS64.TRYWAIT P0, [R0+URZ], R3 ;  /* 0x00000003000075a7 */ /* 0x0022a400080011ff */
[----:B--2---:R-:W-:Y:S05]  /*b470*/  @!P0 NANOSLEEP.SYNCS 0x989680 ;  /* 0x009896800000895d */ /* 0x004fea0003900000 */
[----:B------:R-:W2:Y:S02]  /*b480*/  @!P0 SYNCS.PHASECHK.TRANS64 P0, [R0+URZ], R3 ;  /* 0x00000003000085a7 */ /* 0x000ea400080010ff */
[----:B--2---:R-:W-:Y:S05]  /*b490*/  @!P0 BRA `(.L_x_312) ;  /* 0xfffffffc00f08947 */ /* 0x004fea000383ffff */
[----:B------:R-:W-:Y:S05]  /*b4a0*/  BRA `(.L_x_313) ;  /* 0xffffffa000687947 */ /* 0x000fea000383ffff */
.L_x_108:
[----:B------:R-:W-:-:S07]  /*b4b0*/  MOV R0, UR4 ;  /* 0x0000000400007c02 */ /* 0x000fce0008000f00 */
.L_x_314:
[----:B-1----:R1:W2:Y:S02]  /*b4c0*/  SYNCS.PHASECHK.TRANS64.TRYWAIT P0, [R0+URZ], R3 ;  /* 0x00000003000075a7 */ /* 0x0022a400080011ff */
[----:B--2---:R-:W-:Y:S05]  /*b4d0*/  @!P0 NANOSLEEP.SYNCS 0x989680 ;  /* 0x009896800000895d */ /* 0x004fea0003900000 */
[----:B------:R-:W2:Y:S02]  /*b4e0*/  @!P0 SYNCS.PHASECHK.TRANS64 P0, [R0+URZ], R3 ;  /* 0x00000003000085a7 */ /* 0x000ea400080010ff */
[----:B--2---:R-:W-:Y:S05]  /*b4f0*/  @!P0 BRA `(.L_x_314) ;  /* 0xfffffffc00f08947 */ /* 0x004fea000383ffff */
[----:B------:R-:W-:Y:S05]  /*b500*/  BRA `(.L_x_315) ;  /* 0xffffffa000747947 */ /* 0x000fea000383ffff */
.L_x_109:
[----:B------:R-:W-:-:S07]  /*b510*/  MOV R0, UR4 ;  /* 0x0000000400007c02 */ /* 0x000fce0008000f00 */
.L_x_316:
[----:B-1----:R1:W2:Y:S02]  /*b520*/  SYNCS.PHASECHK.TRANS64.TRYWAIT P0, [R0+URZ], R3 ;  /* 0x00000003000075a7 */ /* 0x0022a400080011ff */
[----:B--2---:R-:W-:Y:S05]  /*b530*/  @!P0 NANOSLEEP.SYNCS 0x989680 ;  /* 0x009896800000895d */ /* 0x004fea0003900000 */
[----:B------:R-:W2:Y:S02]  /*b540*/  @!P0 SYNCS.PHASECHK.TRANS64 P0, [R0+URZ], R3 ;  /* 0x00000003000085a7 */ /* 0x000ea400080010ff */
[----:B--2---:R-:W-:Y:S05]  /*b550*/  @!P0 BRA `(.L_x_316) ;  /* 0xfffffffc00f08947 */ /* 0x004fea000383ffff */
[----:B------:R-:W-:Y:S05]  /*b560*/  BRA `(.L_x_317) ;  /* 0xffffffa000807947 */ /* 0x000fea000383ffff */
.L_x_110:
[----:B------:R-:W-:-:S07]  /*b570*/  MOV R0, UR4 ;  /* 0x0000000400007c02 */ /* 0x000fce0008000f00 */
.L_x_318:
[----:B-1----:R1:W2:Y:S02]  /*b580*/  SYNCS.PHASECHK.TRANS64.TRYWAIT P0, [R0+URZ], R3 ;  /* 0x00000003000075a7 */ /* 0x0022a400080011ff */
[----:B--2---:R-:W-:Y:S05]  /*b590*/  @!P0 NANOSLEEP.SYNCS 0x989680 ;  /* 0x009896800000895d */ /* 0x004fea0003900000 */
[----:B------:R-:W2:Y:S02]  /*b5a0*/  @!P0 SYNCS.PHASECHK.TRANS64 P0, [R0+URZ], R3 ;  /* 0x00000003000085a7 */ /* 0x000ea400080010ff */
[----:B--2---:R-:W-:Y:S05]  /*b5b0*/  @!P0 BRA `(.L_x_318) ;  /* 0xfffffffc00f08947 */ /* 0x004fea000383ffff */
[----:B------:R-:W-:Y:S05]  /*b5c0*/  BRA `(.L_x_319) ;  /* 0xffffffa0008c7947 */ /* 0x000fea000383ffff */
.L_x_111:
[----:B------:R-:W-:-:S07]  /*b5d0*/  MOV R0, UR4 ;  /* 0x0000000400007c02 */ /* 0x000fce0008000f00 */
.L_x_320:
[----:B-1----:R1:W2:Y:S02]  /*b5e0*/  SYNCS.PHASECHK.TRANS64.TRYWAIT P0, [R0+URZ], R3 ;  /* 0x00000003000075a7 */ /* 0x0022a400080011ff */
[----:B--2---:R-:W-:Y:S05]  /*b5f0*/  @!P0 NANOSLEEP.SYNCS 0x989680 ;  /* 0x009896800000895d */ /* 0x004fea0003900000 */
[----:B------:R-:W2:Y:S02]  /*b600*/  @!P0 SYNCS.PHASECHK.TRANS64 P0, [R0+URZ], R3 ;  /* 0x00000003000085a7 */ /* 0x000ea400080010ff */
[----:B--2---:R-:W-:Y:S05]  /*b610*/  @!P0 BRA `(.L_x_320) ;  /* 0xfffffffc00f08947 */ /* 0x004fea000383ffff */
[----:B------:R-:W-:Y:S05]  /*b620*/  BRA `(.L_x_321) ;  /* 0xffffffa000987947 */ /* 0x000fea000383ffff */
.L_x_112:
[----:B------:R-:W-:-:S07]  /*b630*/  MOV R0, UR4 ;  /* 0x0000000400007c02 */ /* 0x000fce0008000f00 */
.L_x_322:
[----:B-1----:R1:W2:Y:S02]  /*b640*/  SYNCS.PHASECHK.TRANS64.TRYWAIT P0, [R0+URZ], R3 ;  /* 0x00000003000075a7 */ /* 0x0022a400080011ff */
[----:B--2---:R-:W-:Y:S05]  /*b650*/  @!P0 NANOSLEEP.SYNCS 0x989680 ;  /* 0x009896800000895d */ /* 0x004fea0003900000 */
[----:B------:R-:W2:Y:S02]  /*b660*/  @!P0 SYNCS.PHASECHK.TRANS64 P0, [R0+URZ], R3 ;  /* 0x00000003000085a7 */ /* 0x000ea400080010ff */
[----:B--2---:R-:W-:Y:S05]  /*b670*/  @!P0 BRA `(.L_x_322) ;  /* 0xfffffffc00f08947 */ /* 0x004fea000383ffff */
[----:B------:R-:W-:Y:S05]  /*b680*/  BRA `(.L_x_323) ;  /* 0xffffffa000a47947 */ /* 0x000fea000383ffff */
.L_x_113:
[----:B------:R-:W-:-:S07]  /*b690*/  MOV R0, UR4 ;  /* 0x0000000400007c02 */ /* 0x000fce0008000f00 */
.L_x_324:
[----:B-1----:R1:W2:Y:S02]  /*b6a0*/  SYNCS.PHASECHK.TRANS64.TRYWAIT P0, [R0+URZ], R3 ;  /* 0x00000003000075a7 */ /* 0x0022a400080011ff */
[----:B--2---:R-:W-:Y:S05]  /*b6b0*/  @!P0 NANOSLEEP.SYNCS 0x989680 ;  /* 0x009896800000895d */ /* 0x004fea0003900000 */
[----:B------:R-:W2:Y:S02]  /*b6c0*/  @!P0 SYNCS.PHASECHK.TRANS64 P0, [R0+URZ], R3 ;  /* 0x00000003000085a7 */ /* 0x000ea400080010ff */
[----:B--2---:R-:W-:Y:S05]  /*b6d0*/  @!P0 BRA `(.L_x_324) ;  /* 0xfffffffc00f08947 */ /* 0x004fea000383ffff */
[----:B------:R-:W-:Y:S05]  /*b6e0*/  BRA `(.L_x_325) ;  /* 0xffffffa000b07947 */ /* 0x000fea000383ffff */
.L_x_114:
[----:B------:R-:W-:-:S07]  /*b6f0*/  MOV R0, UR4 ;  /* 0x0000000400007c02 */ /* 0x000fce0008000f00 */
.L_x_326:
[----:B-1----:R1:W2:Y:S02]  /*b700*/  SYNCS.PHASECHK.TRANS64.TRYWAIT P0, [R0+URZ], R3 ;  /* 0x00000003000075a7 */ /* 0x0022a400080011ff */
[----:B--2---:R-:W-:Y:S05]  /*b710*/  @!P0 NANOSLEEP.SYNCS 0x989680 ;  /* 0x009896800000895d */ /* 0x004fea0003900000 */
[----:B------:R-:W2:Y:S02]  /*b720*/  @!P0 SYNCS.PHASECHK.TRANS64 P0, [R0+URZ], R3 ;  /* 0x00000003000085a7 */ /* 0x000ea400080010ff */
[----:B--2---:R-:W-:Y:S05]  /*b730*/  @!P0 BRA `(.L_x_326) ;  /* 0xfffffffc00f08947 */ /* 0x004fea000383ffff */
[----:B------:R-:W-:Y:S05]  /*b740*/  BRA `(.L_x_327) ;  /* 0xffffffa000bc7947 */ /* 0x000fea000383ffff */
.L_x_117:
[----:B-1----:R1:W2:Y:S02]  /*b750*/  SYNCS.PHASECHK.TRANS64.TRYWAIT P0, [R2+URZ+0x500], R4 ;  /* 0x00050004020075a7 */ /* 0x0022a400080011ff */
[----:B--2---:R-:W-:Y:S05]  /*b760*/  @!P0 NANOSLEEP.SYNCS 0x989680 ;  /* 0x009896800000895d */ /* 0x004fea0003900000 */
[----:B------:R-:W2:Y:S02]  /*b770*/  @!P0 SYNCS.PHASECHK.TRANS64 P0, [R2+URZ+0x500], R4 ;  /* 0x00050004020085a7 */ /* 0x000ea400080010ff */
[----:B--2---:R-:W-:Y:S05]  /*b780*/  @!P0 BRA `(.L_x_117) ;  /* 0xfffffffc00f08947 */ /* 0x004fea000383ffff */
[----:B------:R-:W-:Y:S05]  /*b790*/  BRA `(.L_x_328) ;  /* 0xffffffa400187947 */ /* 0x000fea000383ffff */
.L_x_118:
[----:B------:R-:W-:-:S07]  /*b7a0*/  MOV R2, UR5 ;  /* 0x0000000500027c02 */ /* 0x000fce0008000f00 */
.L_x_329:
[----:B-1----:R1:W2:Y:S02]  /*b7b0*/  SYNCS.PHASECHK.TRANS64.TRYWAIT P0, [R2+URZ+0x4b0], R5 ;  /* 0x0004b005020075a7 */ /* 0x0022a400080011ff */
[----:B--2---:R-:W-:Y:S05]  /*b7c0*/  @!P0 NANOSLEEP.SYNCS 0x989680 ;  /* 0x009896800000895d */ /* 0x004fea0003900000 */
[----:B------:R-:W2:Y:S02]  /*b7d0*/  @!P0 SYNCS.PHASECHK.TRANS64 P0, [R2+URZ+0x4b0], R5 ;  /* 0x0004b005020085a7 */ /* 0x000ea400080010ff */
[----:B--2---:R-:W-:Y:S05]  /*b7e0*/  @!P0 BRA `(.L_x_329) ;  /* 0xfffffffc00f08947 */ /* 0x004fea000383ffff */
[----:B------:R-:W-:Y:S05]  /*b7f0*/  BRA `(.L_x_330) ;  /* 0xffffffa400287947 */ /* 0x000fea000383ffff */
.L_x_119:
[----:B-1----:R1:W2:Y:S02]  /*b800*/  SYNCS.PHASECHK.TRANS64.TRYWAIT P1, [R2+URZ+0x4a0], R4 ;  /* 0x0004a004020075a7 */ /* 0x0022a400080211ff */
[----:B--2---:R-:W-:Y:S05]  /*b810*/  @!P1 NANOSLEEP.SYNCS 0x989680 ;  /* 0x009896800000995d */ /* 0x004fea0003900000 */
[----:B------:R-:W2:Y:S02]  /*b820*/  @!P1 SYNCS.PHASECHK.TRANS64 P1, [R2+URZ+0x4a0], R4 ;  /* 0x0004a004020095a7 */ /* 0x000ea400080210ff */
[----:B--2---:R-:W-:Y:S05]  /*b830*/  @!P1 BRA `(.L_x_119) ;  /* 0xfffffffc00f09947 */ /* 0x004fea000383ffff */
[----:B------:R-:W-:Y:S05]  /*b840*/  BRA `(.L_x_331) ;  /* 0xffffffa400587947 */ /* 0x000fea000383ffff */
.L_x_122:
[----:B------:R-:W-:-:S07]  /*b850*/  MOV R0, UR5 ;  /* 0x0000000500007c02 */ /* 0x000fce0008000f00 */
.L_x_332:
[----:B-1----:R1:W2:Y:S02]  /*b860*/  SYNCS.PHASECHK.TRANS64.TRYWAIT P0, [R0+URZ+0x4b0], R2 ;  /* 0x0004b002000075a7 */ /* 0x0022a400080011ff */
[----:B--2---:R-:W-:Y:S05]  /*b870*/  @!P0 NANOSLEEP.SYNCS 0x989680 ;  /* 0x009896800000895d */ /* 0x004fea0003900000 */
[----:B------:R-:W2:Y:S02]  /*b880*/  @!P0 SYNCS.PHASECHK.TRANS64 P0, [R0+URZ+0x4b0], R2 ;  /* 0x0004b002000085a7 */ /* 0x000ea400080010ff */
[----:B--2---:R-:W-:Y:S05]  /*b890*/  @!P0 BRA `(.L_x_332) ;  /* 0xfffffffc00f08947 */ /* 0x004fea000383ffff */
[----:B------:R-:W-:Y:S05]  /*b8a0*/  BRA `(.L_x_121) ;  /* 0xffffffa400ac7947 */ /* 0x000fea000383ffff */
.L_x_131:
[----:B-1----:R-:W-:-:S04]  /*b8b0*/  MOV R5, UR4 ;  /* 0x0000000400057c02 */ /* 0x002fc80008000f00 */
[----:B------:R1:W2:Y:S03]  /*b8c0*/  SYNCS.PHASECHK.TRANS64.TRYWAIT P0, [R5+URZ+0x8], R6 ;  /* 0x00000806050075a7 */ /* 0x0002a600080011ff */
[----:B--2---:R-:W-:Y:S05]  /*b8d0*/  @!P0 NANOSLEEP.SYNCS 0x989680 ;  /* 0x009896800000895d */ /* 0x004fea0003900000 */
[----:B------:R-:W2:Y:S02]  /*b8e0*/  @!P0 SYNCS.PHASECHK.TRANS64 P0, [R5+URZ+0x8], R6 ;  /* 0x00000806050085a7 */ /* 0x000ea400080010ff */
[----:B--2---:R-:W-:Y:S05]  /*b8f0*/  @!P0 BRA `(.L_x_131) ;  /* 0xfffffffc00ec8947 */ /* 0x004fea000383ffff */
[----:B------:R-:W-:Y:S05]  /*b900*/  BRA `(.L_x_130) ;  /* 0xffffffa800607947 */ /* 0x000fea000383ffff */
.L_x_133:
[----:B------:R-:W-:Y:S01]  /*b910*/  BSSY B0, `(.L_x_333) ;  /* 0x0000006000007945 */ /* 0x000fe20003800000 */
[----:B------:R-:W-:-:S07]  /*b920*/  MOV R15, 0xffffffff ;  /* 0xffffffff000f7802 */ /* 0x000fce0000000f00 */
[----:B-1---5:R-:W-:Y:S05]  /*b930*/  WARPSYNC.COLLECTIVE R15, `(.L_x_334) ;  /* 0x000000000f0c7348 */ /* 0x022fea0003c00000 */
[----:B------:R-:W-:Y:S02]  /*b940*/  ELECT P6, UR79, PT ;  /* 0x00000000004f782f */ /* 0x000fe400038c0000 */
[----:B------:R-:W-:Y:S01]  /*b950*/  MOV R14, UR79 ;  /* 0x0000004f000e7c02 */ /* 0x000fe20008000f00 */
[----:B-1---5:R-:W-:Y:S10]  /*b960*/  ENDCOLLECTIVE ;  /* 0x000000000000791b */ /* 0x022ff40003800000 */
.L_x_334:
[----:B------:R-:W-:Y:S05]  /*b970*/  BSYNC B0 ;  /* 0x0000000000007941 */ /* 0x000fea0003800000 */
.L_x_333:
[----:B------:R-:W-:Y:S01]  /*b980*/  PLOP3.LUT P0, PT, P6, PT, PT, 0x80, 0x8 ;  /* 0x000000000008781c */ /* 0x000fe2000370f070 */
[----:B------:R-:W-:-:S12]  /*b990*/  BRA `(.L_x_335) ;  /* 0xffffffa8008c7947 */ /* 0x000fd8000383ffff */
.L_x_135:
[----:B-1----:R-:W-:-:S04]  /*b9a0*/  MOV R0, UR4 ;  /* 0x0000000400007c02 */ /* 0x002fc80008000f00 */
[----:B------:R1:W2:Y:S03]  /*b9b0*/  SYNCS.PHASECHK.TRANS64.TRYWAIT P0, [R0+URZ+0x8], R4 ;  /* 0x00000804000075a7 */ /* 0x0002a600080011ff */
[----:B--2---:R-:W-:Y:S05]  /*b9c0*/  @!P0 NANOSLEEP.SYNCS 0x989680 ;  /* 0x009896800000895d */ /* 0x004fea0003900000 */
[----:B------:R-:W2:Y:S02]  /*b9d0*/  @!P0 SYNCS.PHASECHK.TRANS64 P0, [R0+URZ+0x8], R4 ;  /* 0x00000804000085a7 */ /* 0x000ea400080010ff */
[----:B--2---:R-:W-:Y:S05]  /*b9e0*/  @!P0 BRA `(.L_x_135) ;  /* 0xfffffffc00ec8947 */ /* 0x004fea000383ffff */
[----:B------:R-:W-:Y:S05]  /*b9f0*/  BRA `(.L_x_134) ;  /* 0xffffffa800907947 */ /* 0x000fea000383ffff */
.L_x_136:
[----:B-1----:R1:W2:Y:S02]  /*ba00*/  SYNCS.PHASECHK.TRANS64.TRYWAIT P0, [R0+URZ+0x4a0], R4 ;  /* 0x0004a004000075a7 */ /* 0x0022a400080011ff */
[----:B--2---:R-:W-:Y:S05]  /*ba10*/  @!P0 NANOSLEEP.SYNCS 0x989680 ;  /* 0x009896800000895d */ /* 0x004fea0003900000 */
[----:B------:R-:W2:Y:S02]  /*ba20*/  @!P0 SYNCS.PHASECHK.TRANS64 P0, [R0+URZ+0x4a0], R4 ;  /* 0x0004a004000085a7 */ /* 0x000ea400080010ff */
[----:B--2---:R-:W-:Y:S05]  /*ba30*/  @!P0 BRA `(.L_x_136) ;  /* 0xfffffffc00f08947 */ /* 0x004fea000383ffff */
[----:B------:R-:W-:Y:S05]  /*ba40*/  BRA `(.L_x_336) ;  /* 0xffffffac00647947 */ /* 0x000fea000383ffff */
.L_x_138:
[----:B------:R-:W-:-:S07]  /*ba50*/  MOV R0, UR9 ;  /* 0x0000000900007c02 */ /* 0x000fce0008000f00 */
.L_x_337:
[----:B-1----:R1:W2:Y:S02]  /*ba60*/  SYNCS.PHASECHK.TRANS64.TRYWAIT P0, [R0+URZ+0x4e0], R4 ;  /* 0x0004e004000075a7 */ /* 0x0022a400080011ff */
[----:B--2---:R-:W-:Y:S05]  /*ba70*/  @!P0 NANOSLEEP.SYNCS 0x989680 ;  /* 0x009896800000895d */ /* 0x004fea0003900000 */
[----:B------:R-:W2:Y:S02]  /*ba80*/  @!P0 SYNCS.PHASECHK.TRANS64 P0, [R0+URZ+0x4e0], R4 ;  /* 0x0004e004000085a7 */ /* 0x000ea400080010ff */
[----:B--2---:R-:W-:Y:S05]  /*ba90*/  @!P0 BRA `(.L_x_337) ;  /* 0xfffffffc00f08947 */ /* 0x004fea000383ffff */
[----:B------:R-:W-:Y:S05]  /*baa0*/  BRA `(.L_x_338) ;  /* 0xffffffac00ac7947 */ /* 0x000fea000383ffff */
.L_x_141:
[----:B------:R-:W-:Y:S07]  /*bab0*/  MOV R0, UR7 ;  /* 0x0000000700007c02 */ /* 0x000fee0008000f00 */
.L_x_339:
[----:B-1----:R1:W2:Y:S02]  /*bac0*/  SYNCS.PHASECHK.TRANS64.TRYWAIT P0, [R0+URZ], R4 ;  /* 0x00000004000075a7 */ /* 0x0022a400080011ff */
[----:B--2---:R-:W-:Y:S05]  /*bad0*/  @!P0 NANOSLEEP.SYNCS 0x989680 ;  /* 0x009896800000895d */ /* 0x004fea0003900000 */
[----:B------:R-:W2:Y:S02]  /*bae0*/  @!P0 SYNCS.PHASECHK.TRANS64 P0, [R0+URZ], R4 ;  /* 0x00000004000085a7 */ /* 0x000ea400080010ff */
[----:B--2---:R-:W-:Y:S05]  /*baf0*/  @!P0 BRA `(.L_x_339) ;  /* 0xfffffffc00f08947 */ /* 0x004fea000383ffff */
[----:B------:R-:W-:Y:S05]  /*bb00*/  BRA `(.L_x_140) ;  /* 0xffffffac00c47947 */ /* 0x000fea000383ffff */
.L_x_145:
[----:B-1----:R-:W-:-:S07]  /*bb10*/  MOV R0, UR7 ;  /* 0x0000000700007c02 */ /* 0x002fce0008000f00 */
.L_x_340:
[----:B-1----:R1:W2:Y:S02]  /*bb20*/  SYNCS.PHASECHK.TRANS64.TRYWAIT P0, [R0+URZ], R2 ;  /* 0x00000002000075a7 */ /* 0x0022a400080011ff */
[----:B--2---:R-:W-:Y:S05]  /*bb30*/  @!P0 NANOSLEEP.SYNCS 0x989680 ;  /* 0x009896800000895d */ /* 0x004fea0003900000 */
[----:B------:R-:W2:Y:S02]  /*bb40*/  @!P0 SYNCS.PHASECHK.TRANS64 P0, [R0+URZ], R2 ;  /* 0x00000002000085a7 */ /* 0x000ea400080010ff */
[----:B--2---:R-:W-:Y:S05]  /*bb50*/  @!P0 BRA `(.L_x_340) ;  /* 0xfffffffc00f08947 */ /* 0x004fea000383ffff */
[----:B------:R-:W-:Y:S05]  /*bb60*/  BRA `(.L_x_341) ;  /* 0xffffffb0007c7947 */ /* 0x000fea000383ffff */
.L_x_146:
[----:B------:R-:W-:-:S07]  /*bb70*/  MOV R0, UR7 ;  /* 0x0000000700007c02 */ /* 0x000fce0008000f00 */
.L_x_342:
[----:B-1----:R1:W2:Y:S02]  /*bb80*/  SYNCS.PHASECHK.TRANS64.TRYWAIT P0, [R0+URZ], R3 ;  /* 0x00000003000075a7 */ /* 0x0022a400080011ff */
[----:B--2---:R-:W-:Y:S05]  /*bb90*/  @!P0 NANOSLEEP.SYNCS 0x989680 ;  /* 0x009896800000895d */ /* 0x004fea0003900000 */
[----:B------:R-:W2:Y:S02]  /*bba0*/  @!P0 SYNCS.PHASECHK.TRANS64 P0, [R0+URZ], R3 ;  /* 0x00000003000085a7 */ /* 0x000ea400080010ff */
[----:B--2---:R-:W-:Y:S05]  /*bbb0*/  @!P0 BRA `(.L_x_342) ;  /* 0xfffffffc00f08947 */ /* 0x004fea000383ffff */
[----:B------:R-:W-:Y:S05]  /*bbc0*/  BRA `(.L_x_343) ;  /* 0xffffffb000887947 */ /* 0x000fea000383ffff */
.L_x_147:
[----:B------:R-:W-:-:S07]  /*bbd0*/  MOV R0, UR7 ;  /* 0x0000000700007c02 */ /* 0x000fce0008000f00 */
.L_x_344:
[----:B-1----:R1:W2:Y:S02]  /*bbe0*/  SYNCS.PHASECHK.TRANS64.TRYWAIT P0, [R0+URZ], R3 ;  /* 0x00000003000075a7 */ /* 0x0022a400080011ff */
[----:B--2---:R-:W-:Y:S05]  /*bbf0*/  @!P0 NANOSLEEP.SYNCS 0x989680 ;  /* 0x009896800000895d */ /* 0x004fea0003900000 */
[----:B------:R-:W2:Y:S02]  /*bc00*/  @!P0 SYNCS.PHASECHK.TRANS64 P0, [R0+URZ], R3 ;  /* 0x00000003000085a7 */ /* 0x000ea400080010ff */
[----:B--2---:R-:W-:Y:S05]  /*bc10*/  @!P0 BRA `(.L_x_344) ;  /* 0xfffffffc00f08947 */ /* 0x004fea000383ffff */
[----:B------:R-:W-:Y:S05]  /*bc20*/  BRA `(.L_x_345) ;  /* 0xffffffb000947947 */ /* 0x000fea000383ffff */
.L_x_150:
[----:B------:R-:W-:-:S07]  /*bc30*/  MOV R0, UR6 ;  /* 0x0000000600007c02 */ /* 0x000fce0008000f00 */
.L_x_346:
[----:B-1----:R1:W2:Y:S02]  /*bc40*/  SYNCS.PHASECHK.TRANS64.TRYWAIT P1, [R0+URZ+0x520], R2 ;  /* 0x00052002000075a7 */ /* 0x0022a400080211ff */
[----:B--2---:R-:W-:Y:S05]  /*bc50*/  @!P1 NANOSLEEP.SYNCS 0x989680 ;  /* 0x009896800000995d */ /* 0x004fea0003900000 */
[----:B------:R-:W2:Y:S02]  /*bc60*/  @!P1 SYNCS.PHASECHK.TRANS64 P1, [R0+URZ+0x520], R2 ;  /* 0x00052002000095a7 */ /* 0x000ea400080210ff */
[----:B--2---:R-:W-:Y:S05]  /*bc70*/  @!P1 BRA `(.L_x_346) ;  /* 0xfffffffc00f09947 */ /* 0x004fea000383ffff */
[----:B------:R-:W-:Y:S05]  /*bc80*/  BRA `(.L_x_347) ;  /* 0xffffffb000e07947 */ /* 0x000fea000383ffff */
.L_x_155:
[----:B---3--:R3:W1:Y:S02]  /*bc90*/  SYNCS.PHASECHK.TRANS64.TRYWAIT P0, [R7+URZ+0x4a0], R0 ;  /* 0x0004a000070075a7 */ /* 0x00866400080011ff */
[----:B-1----:R-:W-:Y:S05]  /*bca0*/  @!P0 NANOSLEEP.SYNCS 0x989680 ;  /* 0x009896800000895d */ /* 0x002fea0003900000 */
[----:B------:R-:W1:Y:S02]  /*bcb0*/  @!P0 SYNCS.PHASECHK.TRANS64 P0, [R7+URZ+0x4a0], R0 ;  /* 0x0004a000070085a7 */ /* 0x000e6400080010ff */
[----:B-1----:R-:W-:Y:S05]  /*bcc0*/  @!P0 BRA `(.L_x_155) ;  /* 0xfffffffc00f08947 */ /* 0x002fea000383ffff */
[----:B------:R-:W-:Y:S05]  /*bcd0*/  BRA `(.L_x_348) ;  /* 0xffffffb400f87947 */ /* 0x000fea000383ffff */
.L_x_158:
[----:B-1----:R-:W-:Y:S07]  /*bce0*/  MOV R0, UR19 ;  /* 0x0000001300007c02 */ /* 0x002fee0008000f00 */
.L_x_349:
[----:B-1----:R1:W2:Y:S02]  /*bcf0*/  SYNCS.PHASECHK.TRANS64.TRYWAIT P2, [R0+URZ+0x498], R7 ;  /* 0x00049807000075a7 */ /* 0x0022a400080411ff */
[----:B--2---:R-:W-:Y:S05]  /*bd00*/  @!P2 NANOSLEEP.SYNCS 0x989680 ;  /* 0x009896800000a95d */ /* 0x004fea0003900000 */
[----:B------:R-:W2:Y:S02]  /*bd10*/  @!P2 SYNCS.PHASECHK.TRANS64 P2, [R0+URZ+0x498], R7 ;  /* 0x000498070000a5a7 */ /* 0x000ea400080410ff */
[----:B--2---:R-:W-:Y:S05]  /*bd20*/  @!P2 BRA `(.L_x_349) ;  /* 0xfffffffc00f0a947 */ /* 0x004fea000383ffff */
[----:B------:R-:W-:Y:S05]  /*bd30*/  BRA `(.L_x_157) ;  /* 0xffffffbc00407947 */ /* 0x000fea000383ffff */
.L_x_161:
[----:B-1----:R-:W-:Y:S07]  /*bd40*/  MOV R0, UR19 ;  /* 0x0000001300007c02 */ /* 0x002fee0008000f00 */
.L_x_350:
[----:B-1----:R1:W2:Y:S02]  /*bd50*/  SYNCS.PHASECHK.TRANS64.TRYWAIT P0, [R0+URZ+0x488], R6 ;  /* 0x00048806000075a7 */ /* 0x0022a400080011ff */
[----:B--2---:R-:W-:Y:S05]  /*bd60*/  @!P0 NANOSLEEP.SYNCS 0x989680 ;  /* 0x009896800000895d */ /* 0x004fea0003900000 */
[----:B------:R-:W2:Y:S02]  /*bd70*/  @!P0 SYNCS.PHASECHK.TRANS64 P0, [R0+URZ+0x488], R6 ;  /* 0x00048806000085a7 */ /* 0x000ea400080010ff */
[----:B--2---:R-:W-:Y:S05]  /*bd80*/  @!P0 BRA `(.L_x_350) ;  /* 0xfffffffc00f08947 */ /* 0x004fea000383ffff */
[----:B------:R-:W-:Y:S05]  /*bd90*/  BRA `(.L_x_351) ;  /* 0xffffffbc008c7947 */ /* 0x000fea000383ffff */
.L_x_164:
[----:B--2---:R2:W4:Y:S02]  /*bda0*/  SYNCS.PHASECHK.TRANS64.TRYWAIT P0, [R3+URZ+0x4a0], R0 ;  /* 0x0004a000030075a7 */ /* 0x00452400080011ff */
[----:B----4-:R-:W-:Y:S05]  /*bdb0*/  @!P0 NANOSLEEP.SYNCS 0x989680 ;  /* 0x009896800000895d */ /* 0x010fea0003900000 */
[----:B------:R-:W4:Y:S02]  /*bdc0*/  @!P0 SYNCS.PHASECHK.TRANS64 P0, [R3+URZ+0x4a0], R0 ;  /* 0x0004a000030085a7 */ /* 0x000f2400080010ff */
[----:B----4-:R-:W-:Y:S05]  /*bdd0*/  @!P0 BRA `(.L_x_164) ;  /* 0xfffffffc00f08947 */ /* 0x010fea000383ffff */
[----:B------:R-:W-:Y:S05]  /*bde0*/  BRA `(.L_x_352) ;  /* 0xffffffc000dc7947 */ /* 0x000fea000383ffff */
.L_x_175:
[----:B-1----:R-:W-:Y:S04]  /*bdf0*/  MOV R0, UR57 ;  /* 0x0000003900007c02 */ /* 0x002fe80008000f00 */
[----:B------:R1:W2:Y:S03]  /*be00*/  SYNCS.PHASECHK.TRANS64.TRYWAIT P1, [R0+URZ+0x480], R3 ;  /* 0x00048003000075a7 */ /* 0x0002a600080211ff */
[----:B--2---:R-:W-:Y:S05]  /*be10*/  @!P1 NANOSLEEP.SYNCS 0x989680 ;  /* 0x009896800000995d */ /* 0x004fea0003900000 */
[----:B------:R-:W2:Y:S02]  /*be20*/  @!P1 SYNCS.PHASECHK.TRANS64 P1, [R0+URZ+0x480], R3 ;  /* 0x00048003000095a7 */ /* 0x000ea400080210ff */
[----:B--2---:R-:W-:Y:S05]  /*be30*/  @!P1 BRA `(.L_x_175) ;  /* 0xfffffffc00ec9947 */ /* 0x004fea000383ffff */
[----:B------:R-:W-:Y:S05]  /*be40*/  BRA `(.L_x_174) ;  /* 0xffffffcc00ec7947 */ /* 0x000fea000383ffff */
.L_x_177:
[----:B------:R1:W1:Y:S02]  /*be50*/  SYNCS.PHASECHK.TRANS64.TRYWAIT P1, [R82+URZ+0x4c0], R4 ;  /* 0x0004c004520075a7 */ /* 0x00026400080211ff */
[----:B-1----:R-:W-:Y:S05]  /*be60*/  @!P1 NANOSLEEP.SYNCS 0x989680 ;  /* 0x009896800000995d */ /* 0x002fea0003900000 */
[----:B------:R-:W1:Y:S02]  /*be70*/  @!P1 SYNCS.PHASECHK.TRANS64 P1, [R82+URZ+0x4c0], R4 ;  /* 0x0004c004520095a7 */ /* 0x000e6400080210ff */
[----:B-1----:R-:W-:Y:S05]  /*be80*/  @!P1 BRA `(.L_x_177) ;  /* 0xfffffffc00f09947 */ /* 0x002fea000383ffff */
[----:B------:R-:W-:Y:S05]  /*be90*/  BRA `(.L_x_176) ;  /* 0xffffffd000287947 */ /* 0x000fea000383ffff */
        .weak           $__internal_0_$__cuda_sm10x_tcgen05_guardrail_trap_col_being_dealloced_not_returned_by_alloc
        .type           $__internal_0_$__cuda_sm10x_tcgen05_guardrail_trap_col_being_dealloced_not_returned_by_alloc,@function
        .size           $__internal_0_$__cuda_sm10x_tcgen05_guardrail_trap_col_being_dealloced_not_returned_by_alloc,($__internal_1_$__cuda_sm10x_tcgen05_guardrail_trap_phase_invalid_during_alloc - $__internal_0_$__cuda_sm10x_tcgen05_guardrail_trap_col_being_dealloced_not_returned_by_alloc)
$__internal_0_$__cuda_sm10x_tcgen05_guardrail_trap_col_being_dealloced_not_returned_by_alloc:
[----:B------:R-:W-:Y:S05]  /*bea0*/  BPT.TRAP 0x1 ;  /* 0x000000040000795c */ /* 0x000fea0000300000 */
[----:B------:R-:W-:-:S04]  /*beb0*/  HFMA2 R3, -RZ, RZ, 0, 0 ;  /* 0x00000000ff037431 */ /* 0x000fc800000001ff */
[----:B------:R-:W-:Y:S05]  /*bec0*/  RET.REL.NODEC R2 `(_ZN7cutlass13device_kernelINS_4gemm6kernel13GemmUniversalIN4cute5tupleIJiiiiEEENS1_10collective13CollectiveMmaINS1_35MainloopSm100TmaUmmaWarpSpecializedILi72ELi2ELi4ENS5_IJNS4_1CILi4EEESB_NSA_ILi1EEEEEEEENS5_IJNSA_ILi128EEENSA_ILi64EEENSA_ILi32EEEEEENS_12float_e5m2_tENS5_IJlSC_lEEESJ_SK_NS4_8TiledMMAINS4_8MMA_AtomIJNS4_10MMA_TraitsINS4_25SM100_MMA_F8F6F4_2x1SM_SSEJSJ_SJ_fSF_SG_NS4_17integral_constantINS4_4UMMA5MajorELSR_0EEESS_NSP_INSQ_7ScaleInELST_0EEESU_EEEEEENS4_6LayoutINS5_IJSC_SC_SC_EEENS5_IJNSA_ILi0EEESZ_SZ_EEEEENS5_IJNS4_10UnderscoreES12_S12_EEEEENS4_28SM100_TMA_2SM_LOAD_MULTICASTENS4_14ComposedLayoutINS4_7SwizzleILi1ELi4ELi3EEENS4_18smem_ptr_flag_bitsILi8EEENSX_INS5_IJNSA_ILi8EEESH_EEENS5_IJSH_SC_EEEEEEEvNS4_8identityES15_S1F_vS1G_EENS_8epilogue10collective18CollectiveEpilogueINS1I_23Sm100TmaWarpSpecializedILi1ELi1ELi32ELb0ELb0EEEJNS5_IJSG_SG_SH_EEENS5_IJNSX_ISG_SC_EES1O_EEESJ_SK_SJ_SK_NS1I_6fusion15FusionCallbacksIS1M_NS1Q_17LinearCombinationISJ_fSJ_fLNS_15FloatRoundStyleE2EEES1N_S1P_JEEENS4_5SM1004TMEM4LOAD26SM100_TMEM_LOAD_32dp32b32xENS4_13SM90_TMA_LOADENS16_INS17_ILi2ELi4ELi3EEES1A_NSX_INS5_IJS1B_SG_EEENS5_IJSG_SC_EEEEEEENS4_39AutoVectorizingCopyWithAssumedAlignmentILi128EEENS4_14SM90_TMA_STOREES25_S27_S27_EEEvvEEEEvNT_6ParamsE) ;  /* 0xffffff40024c7950 */ /* 0x000fea0003c3ffff */
        .weak           $__internal_1_$__cuda_sm10x_tcgen05_guardrail_trap_phase_invalid_during_alloc
        .type           $__internal_1_$__cuda_sm10x_tcgen05_guardrail_trap_phase_invalid_during_alloc,@function
        .size           $__internal_1_$__cuda_sm10x_tcgen05_guardrail_trap_phase_invalid_during_alloc,($__internal_2_$__cuda_sm10x_tcgen05_guardrail_trap_unallocated_columns_being_dealloced - $__internal_1_$__cuda_sm10x_tcgen05_guardrail_trap_phase_invalid_during_alloc)
$__internal_1_$__cuda_sm10x_tcgen05_guardrail_trap_phase_invalid_during_alloc:
[----:B------:R-:W-:Y:S05]  /*bed0*/  BPT.TRAP 0x1 ;  /* 0x000000040000795c */ /* 0x000fea0000300000 */
[----:B------:R-:W-:-:S04]  /*bee0*/  MOV R5, 0x0 ;  /* 0x0000000000057802 */ /* 0x000fc80000000f00 */
[----:B------:R-:W-:Y:S05]  /*bef0*/  RET.REL.NODEC R4 `(_ZN7cutlass13device_kernelINS_4gemm6kernel13GemmUniversalIN4cute5tupleIJiiiiEEENS1_10collective13CollectiveMmaINS1_35MainloopSm100TmaUmmaWarpSpecializedILi72ELi2ELi4ENS5_IJNS4_1CILi4EEESB_NSA_ILi1EEEEEEEENS5_IJNSA_ILi128EEENSA_ILi64EEENSA_ILi32EEEEEENS_12float_e5m2_tENS5_IJlSC_lEEESJ_SK_NS4_8TiledMMAINS4_8MMA_AtomIJNS4_10MMA_TraitsINS4_25SM100_MMA_F8F6F4_2x1SM_SSEJSJ_SJ_fSF_SG_NS4_17integral_constantINS4_4UMMA5MajorELSR_0EEESS_NSP_INSQ_7ScaleInELST_0EEESU_EEEEEENS4_6LayoutINS5_IJSC_SC_SC_EEENS5_IJNSA_ILi0EEESZ_SZ_EEEEENS5_IJNS4_10UnderscoreES12_S12_EEEEENS4_28SM100_TMA_2SM_LOAD_MULTICASTENS4_14ComposedLayoutINS4_7SwizzleILi1ELi4ELi3EEENS4_18smem_ptr_flag_bitsILi8EEENSX_INS5_IJNSA_ILi8EEESH_EEENS5_IJSH_SC_EEEEEEEvNS4_8identityES15_S1F_vS1G_EENS_8epilogue10collective18CollectiveEpilogueINS1I_23Sm100TmaWarpSpecializedILi1ELi1ELi32ELb0ELb0EEEJNS5_IJSG_SG_SH_EEENS5_IJNSX_ISG_SC_EES1O_EEESJ_SK_SJ_SK_NS1I_6fusion15FusionCallbacksIS1M_NS1Q_17LinearCombinationISJ_fSJ_fLNS_15FloatRoundStyleE2EEES1N_S1P_JEEENS4_5SM1004TMEM4LOAD26SM100_TMEM_LOAD_32dp32b32xENS4_13SM90_TMA_LOADENS16_INS17_ILi2ELi4ELi3EEES1A_NSX_INS5_IJS1B_SG_EEENS5_IJSG_SC_EEEEEEENS4_39AutoVectorizingCopyWithAssumedAlignmentILi128EEENS4_14SM90_TMA_STOREES25_S27_S27_EEEvvEEEEvNT_6ParamsE) ;  /* 0xffffff4004407950 */ /* 0x000fea0003c3ffff */
        .weak           $__internal_2_$__cuda_sm10x_tcgen05_guardrail_trap_unallocated_columns_being_dealloced
        .type           $__internal_2_$__cuda_sm10x_tcgen05_guardrail_trap_unallocated_columns_being_dealloced,@function
        .size           $__internal_2_$__cuda_sm10x_tcgen05_guardrail_trap_unallocated_columns_being_dealloced,(.L_x_354 - $__internal_2_$__cuda_sm10x_tcgen05_guardrail_trap_unallocated_columns_being_dealloced)
$__internal_2_$__cuda_sm10x_tcgen05_guardrail_trap_unallocated_columns_being_dealloced:
[----:B------:R-:W-:Y:S05]  /*bf00*/  BPT.TRAP 0x1 ;  /* 0x000000040000795c */ /* 0x000fea0000300000 */
[----:B------:R-:W-:-:S04]  /*bf10*/  HFMA2 R3, -RZ, RZ, 0, 0 ;  /* 0x00000000ff037431 */ /* 0x000fc800000001ff */
[----:B------:R-:W-:Y:S05]  /*bf20*/  RET.REL.NODEC R2 `(_ZN7cutlass13device_kernelINS_4gemm6kernel13GemmUniversalIN4cute5tupleIJiiiiEEENS1_10collective13CollectiveMmaINS1_35MainloopSm100TmaUmmaWarpSpecializedILi72ELi2ELi4ENS5_IJNS4_1CILi4EEESB_NSA_ILi1EEEEEEEENS5_IJNSA_ILi128EEENSA_ILi64EEENSA_ILi32EEEEEENS_12float_e5m2_tENS5_IJlSC_lEEESJ_SK_NS4_8TiledMMAINS4_8MMA_AtomIJNS4_10MMA_TraitsINS4_25SM100_MMA_F8F6F4_2x1SM_SSEJSJ_SJ_fSF_SG_NS4_17integral_constantINS4_4UMMA5MajorELSR_0EEESS_NSP_INSQ_7ScaleInELST_0EEESU_EEEEEENS4_6LayoutINS5_IJSC_SC_SC_EEENS5_IJNSA_ILi0EEESZ_SZ_EEEEENS5_IJNS4_10UnderscoreES12_S12_EEEEENS4_28SM100_TMA_2SM_LOAD_MULTICASTENS4_14ComposedLayoutINS4_7SwizzleILi1ELi4ELi3EEENS4_18smem_ptr_flag_bitsILi8EEENSX_INS5_IJNSA_ILi8EEESH_EEENS5_IJSH_SC_EEEEEEEvNS4_8identityES15_S1F_vS1G_EENS_8epilogue10collective18CollectiveEpilogueINS1I_23Sm100TmaWarpSpecializedILi1ELi1ELi32ELb0ELb0EEEJNS5_IJSG_SG_SH_EEENS5_IJNSX_ISG_SC_EES1O_EEESJ_SK_SJ_SK_NS1I_6fusion15FusionCallbacksIS1M_NS1Q_17LinearCombinationISJ_fSJ_fLNS_15FloatRoundStyleE2EEES1N_S1P_JEEENS4_5SM1004TMEM4LOAD26SM100_TMEM_LOAD_32dp32b32xENS4_13SM90_TMA_LOADENS16_INS17_ILi2ELi4ELi3EEES1A_NSX_INS5_IJS1B_SG_EEENS5_IJSG_SC_EEEEEEENS4_39AutoVectorizingCopyWithAssumedAlignmentILi128EEENS4_14SM90_TMA_STOREES25_S27_S27_EEEvvEEEEvNT_6ParamsE) ;  /* 0xffffff4002347950 */ /* 0x000fea0003c3ffff */
.L_x_353:
[----:B------:R-:W-:-:S00]  /*bf30*/  BRA `(.L_x_353) ;  /* 0xfffffffc00fc7947 */ /* 0x000fc0000383ffff */
[----:B------:R-:W-:-:S00]  /*bf40*/  NOP ;  /* 0x0000000000007918 */ /* 0x000fc00000000000 */
        /* <DEDUP_REMOVED lines=11> */
.L_x_354:


//--------------------- .nv.global.init           --------------------------
	.section	.nv.global.init,"aw",@progbits
.nv.global.init:
	.type		$str$27,@object
	.size		$str$27,($str$28 - $str$27)
$str$27:
        /*0000*/ 	.byte	0x28, 0x61, 0x64, 0x64, 0x72, 0x65, 0x73, 0x73, 0x20, 0x26, 0x20, 0x6d, 0x61, 0x73, 0x6b, 0x29
        /*0010*/ 	.byte	0x20, 0x3d, 0x3d, 0x20, 0x30, 0x00
	.type		$str$28,@object
	.size		$str$28,($str$26 - $str$28)
$str$28:
        /*0016*/ 	.byte	0x2f, 0x74, 0x6d, 0x70, 0x2f, 0x63, 0x75, 0x74, 0x6c, 0x61, 0x73, 0x73, 0x5f, 0x73, 0x77, 0x65
        /*0026*/ 	.byte	0x65, 0x70, 0x5f, 0x73, 0x72, 0x63, 0x2f, 0x69, 0x6e, 0x63, 0x6c, 0x75, 0x64, 0x65, 0x2f, 0x63
        /*0036*/ 	.byte	0x75, 0x74, 0x65, 0x2f, 0x70, 0x6f, 0x69, 0x6e, 0x74, 0x65, 0x72, 0x5f, 0x66, 0x6c, 0x61, 0x67
        /*0046*/ 	.byte	0x67, 0x65, 0x64, 0x2e, 0x68, 0x70, 0x70, 0x00
	.type		$str$26,@object
	.size		$str$26,($str$25 - $str$26)
$str$26:
        /*004e*/ 	.byte	0x2f, 0x74, 0x6d, 0x70, 0x2f, 0x63, 0x75, 0x74, 0x6c, 0x61, 0x73, 0x73, 0x5f, 0x73, 0x77, 0x65
        /*005e*/ 	.byte	0x65, 0x70, 0x5f, 0x73, 0x72, 0x63, 0x2f, 0x69, 0x6e, 0x63, 0x6c, 0x75, 0x64, 0x65, 0x2f, 0x63
        /*006e*/ 	.byte	0x75, 0x74, 0x65, 0x2f, 0x61, 0x74, 0x6f, 0x6d, 0x2f, 0x63, 0x6f, 0x70, 0x79, 0x5f, 0x74, 0x72
        /*007e*/ 	.byte	0x61, 0x69, 0x74, 0x73, 0x5f, 0x73, 0x6d, 0x31, 0x30, 0x30, 0x2e, 0x68, 0x70, 0x70, 0x00
	.type		$str$25,@object
	.size		$str$25,(__unnamed_1 - $str$25)
$str$25:
        /*008d*/ 	.byte	0x28, 0x28, 0x75, 0x69, 0x6e, 0x74, 0x33, 0x32, 0x5f, 0x74, 0x28, 0x74, 0x68, 0x72, 0x65, 0x61
        /*009d*/ 	.byte	0x64, 0x49, 0x64, 0x78, 0x2e, 0x78, 0x29, 0x20, 0x2f, 0x20, 0x33, 0x32, 0x29, 0x20, 0x25, 0x20
        /*00ad*/ 	.byte	0x34, 0x29, 0x20, 0x3d, 0x3d, 0x20, 0x28, 0x28, 0x28, 0x74, 0x6d, 0x65, 0x6d, 0x5f, 0x61, 0x64
        /*00bd*/ 	.byte	0x64, 0x72, 0x20, 0x3e, 0x3e, 0x20, 0x31, 0x36, 0x29, 0x20, 0x2f, 0x20, 0x33, 0x32, 0x29, 0x20
        /*00cd*/ 	.byte	0x25, 0x20, 0x34, 0x29, 0x00
	.type		__unnamed_1,@object
	.size		__unnamed_1,(__unnamed_2 - __unnamed_1)
__unnamed_1:
        /*00d2*/ 	.byte	0x61, 0x75, 0x74, 0x6f, 0x20, 0x63, 0x75, 0x74, 0x65, 0x3a, 0x3a, 0x61, 0x73, 0x5f, 0x70, 0x6f
        /* <DEDUP_REMOVED lines=24> */
        /*0262*/ 	.byte	0x3c, 0x34, 0x30, 0x39, 0x36, 0x3e, 0x3e, 0x3e, 0x3e, 0x5d, 0x00
	.type		__unnamed_2,@object
	.size		__unnamed_2,(.L_2 - __unnamed_2)
__unnamed_2:
        /* <DEDUP_REMOVED lines=40> */
        /*04ed*/ 	.byte	0x74, 0x65, 0x3a, 0x3a, 0x43, 0x3c, 0x30, 0x3e, 0x3e, 0x3e, 0x3e, 0x5d, 0x00
.L_2:


//--------------------- .nv.shared._ZN7cutlass13device_kernelINS_4gemm6kernel13GemmUniversalIN4cute5tupleIJiiiiEEENS1_10collective13CollectiveMmaINS1_35MainloopSm100TmaUmmaWarpSpecializedILi72ELi2ELi4ENS5_IJNS4_1CILi4EEESB_NSA_ILi1EEEEEEEENS5_IJNSA_ILi128EEENSA_ILi64EEENSA_ILi32EEEEEENS_12float_e5m2_tENS5_IJlSC_lEEESJ_SK_NS4_8TiledMMAINS4_8MMA_AtomIJNS4_10MMA_TraitsINS4_25SM100_MMA_F8F6F4_2x1SM_SSEJSJ_SJ_fSF_SG_NS4_17integral_constantINS4_4UMMA5MajorELSR_0EEESS_NSP_INSQ_7ScaleInELST_0EEESU_EEEEEENS4_6LayoutINS5_IJSC_SC_SC_EEENS5_IJNSA_ILi0EEESZ_SZ_EEEEENS5_IJNS4_10UnderscoreES12_S12_EEEEENS4_28SM100_TMA_2SM_LOAD_MULTICASTENS4_14ComposedLayoutINS4_7SwizzleILi1ELi4ELi3EEENS4_18smem_ptr_flag_bitsILi8EEENSX_INS5_IJNSA_ILi8EEESH_EEENS5_IJSH_SC_EEEEEEEvNS4_8identityES15_S1F_vS1G_EENS_8epilogue10collective18CollectiveEpilogueINS1I_23Sm100TmaWarpSpecializedILi1ELi1ELi32ELb0ELb0EEEJNS5_IJSG_SG_SH_EEENS5_IJNSX_ISG_SC_EES1O_EEESJ_SK_SJ_SK_NS1I_6fusion15FusionCallbacksIS1M_NS1Q_17LinearCombinationISJ_fSJ_fLNS_15FloatRoundStyleE2EEES1N_S1P_JEEENS4_5SM1004TMEM4LOAD26SM100_TMEM_LOAD_32dp32b32xENS4_13SM90_TMA_LOADENS16_INS17_ILi2ELi4ELi3EEES1A_NSX_INS5_IJS1B_SG_EEENS5_IJSG_SC_EEEEEEENS4_39AutoVectorizingCopyWithAssumedAlignmentILi128EEENS4_14SM90_TMA_STOREES25_S27_S27_EEEvvEEEEvNT_6ParamsE --------------------------
	.section	.nv.shared._ZN7cutlass13device_kernelINS_4gemm6kernel13GemmUniversalIN4cute5tupleIJiiiiEEENS1_10collective13CollectiveMmaINS1_35MainloopSm100TmaUmmaWarpSpecializedILi72ELi2ELi4ENS5_IJNS4_1CILi4EEESB_NSA_ILi1EEEEEEEENS5_IJNSA_ILi128EEENSA_ILi64EEENSA_ILi32EEEEEENS_12float_e5m2_tENS5_IJlSC_lEEESJ_SK_NS4_8TiledMMAINS4_8MMA_AtomIJNS4_10MMA_TraitsINS4_25SM100_MMA_F8F6F4_2x1SM_SSEJSJ_SJ_fSF_SG_NS4_17integral_constantINS4_4UMMA5MajorELSR_0EEESS_NSP_INSQ_7ScaleInELST_0EEESU_EEEEEENS4_6LayoutINS5_IJSC_SC_SC_EEENS5_IJNSA_ILi0EEESZ_SZ_EEEEENS5_IJNS4_10UnderscoreES12_S12_EEEEENS4_28SM100_TMA_2SM_LOAD_MULTICASTENS4_14ComposedLayoutINS4_7SwizzleILi1ELi4ELi3EEENS4_18smem_ptr_flag_bitsILi8EEENSX_INS5_IJNSA_ILi8EEESH_EEENS5_IJSH_SC_EEEEEEEvNS4_8identityES15_S1F_vS1G_EENS_8epilogue10collective18CollectiveEpilogueINS1I_23Sm100TmaWarpSpecializedILi1ELi1ELi32ELb0ELb0EEEJNS5_IJSG_SG_SH_EEENS5_IJNSX_ISG_SC_EES1O_EEESJ_SK_SJ_SK_NS1I_6fusion15FusionCallbacksIS1M_NS1Q_17LinearCombinationISJ_fSJ_fLNS_15FloatRoundStyleE2EEES1N_S1P_JEEENS4_5SM1004TMEM4LOAD26SM100_TMEM_LOAD_32dp32b32xENS4_13SM90_TMA_LOADENS16_INS17_ILi2ELi4ELi3EEES1A_NSX_INS5_IJS1B_SG_EEENS5_IJSG_SC_EEEEEEENS4_39AutoVectorizingCopyWithAssumedAlignmentILi128EEENS4_14SM90_TMA_STOREES25_S27_S27_EEEvvEEEEvNT_6ParamsE,"aw",@nobits
	.sectionflags	@""
	.align	16
	.zero		1024


//--------------------- .nv.shared.reserved.0     --------------------------
	.section	.nv.shared.reserved.0,"aw",@nobits
	.weak		__nv_reservedSMEM_offset_0_alias
	.size		__nv_reservedSMEM_offset_0_alias, 0, 64
	.other		__nv_reservedSMEM_offset_0_alias,@"STO_CUDA_RESERVED_SHARED STV_DEFAULT"
__nv_reservedSMEM_offset_0_alias:
	.zero		0
.nv.shared.reserved.0:
	.zero		64
	.weak		__nv_reservedSMEM_tcgen05_partition
	.type		__nv_reservedSMEM_tcgen05_partition,@object
	.size		__nv_reservedSMEM_tcgen05_partition,(.L_0 - __nv_reservedSMEM_tcgen05_partition)
__nv_reservedSMEM_tcgen05_partition:
	.zero		32
.L_0:


//--------------------- .nv.global                --------------------------
	.section	.nv.global,"aw",@nobits
.nv.global:
	.type		_ZN40_INTERNAL_f91d32a0_4_k_cu_5b9adf50_269964cute1_E,@object
	.size		_ZN40_INTERNAL_f91d32a0_4_k_cu_5b9adf50_269964cute1_E,(_ZN40_INTERNAL_f91d32a0_4_k_cu_5b9adf50_269964cuda3std3__45__cpo6cbeginE - _ZN40_INTERNAL_f91d32a0_4_k_cu_5b9adf50_269964cute1_E)
_ZN40_INTERNAL_f91d32a0_4_k_cu_5b9adf50_269964cute1_E:
	.zero		1
	.type		_ZN40_INTERNAL_f91d32a0_4_k_cu_5b9adf50_269964cuda3std3__45__cpo6cbeginE,@object
	.size		_ZN40_INTERNAL_f91d32a0_4_k_cu_5b9adf50_269964cuda3std3__45__cpo6cbeginE,(_ZN40_INTERNAL_f91d32a0_4_k_cu_5b9adf50_269964cuda3std3__48in_placeE - _ZN40_INTERNAL_f91d32a0_4_k_cu_5b9adf50_269964cuda3std3__45__cpo6cbeginE)
_ZN40_INTERNAL_f91d32a0_4_k_cu_5b9adf50_269964cuda3std3__45__cpo6cbeginE:
	.zero		1
	.type		_ZN40_INTERNAL_f91d32a0_4_k_cu_5b9adf50_269964cuda3std3__48in_placeE,@object
	.size		_ZN40_INTERNAL_f91d32a0_4_k_cu_5b9adf50_269964cuda3std3__48in_placeE,(_ZN40_INTERNAL_f91d32a0_4_k_cu_5b9adf50_269964cuda3std6ranges3__45__cpo9iter_moveE - _ZN40_INTERNAL_f91d32a0_4_k_cu_5b9adf50_269964cuda3std3__48in_placeE)
_ZN40_INTERNAL_f91d32a0_4_k_cu_5b9adf50_269964cuda3std3__48in_placeE:
	.zero		1
	.type		_ZN40_INTERNAL_f91d32a0_4_k_cu_5b9adf50_269964cuda3std6ranges3__45__cpo9iter_moveE,@object
	.size		_ZN40_INTERNAL_f91d32a0_4_k_cu_5b9adf50_269964cuda3std6ranges3__45__cpo9iter_moveE,(_ZN40_INTERNAL_f91d32a0_4_k_cu_5b9adf50_269964cuda3std3__45__cpo5beginE - _ZN40_INTERNAL_f91d32a0_4_k_cu_5b9adf50_269964cuda3std6ranges3__45__cpo9iter_moveE)
_ZN40_INTERNAL_f91d32a0_4_k_cu_5b9adf50_269964cuda3std6ranges3__45__cpo9iter_moveE:
	.zero		1
	.type		_ZN40_INTERNAL_f91d32a0_4_k_cu_5b9adf50_269964cuda3std3__45__cpo5beginE,@object
	.size		_ZN40_INTERNAL_f91d32a0_4_k_cu_5b9adf50_269964cuda3std3__45__cpo5beginE,(_ZN40_INTERNAL_f91d32a0_4_k_cu_5b9adf50_269964cuda3std3__442_GLOBAL__N__f91d32a0_4_k_cu_5b9adf50_269966ignoreE - _ZN40_INTERNAL_f91d32a0_4_k_cu_5b9adf50_269964cuda3std3__45__cpo5beginE)
_ZN40_INTERNAL_f91d32a0_4_k_cu_5b9adf50_269964cuda3std3__45__cpo5beginE:
	.zero		1
	.type		_ZN40_INTERNAL_f91d32a0_4_k_cu_5b9adf50_269964cuda3std3__442_GLOBAL__N__f91d32a0_4_k_cu_5b9adf50_269966ignoreE,@object
	.size		_ZN40_INTERNAL_f91d32a0_4_k_cu_5b9adf50_269964cuda3std3__442_GLOBAL__N__f91d32a0_4_k_cu_5b9adf50_269966ignoreE,(_ZN40_INTERNAL_f91d32a0_4_k_cu_5b9adf50_269964cute7productE - _ZN40_INTERNAL_f91d32a0_4_k_cu_5b9adf50_269964cuda3std3__442_GLOBAL__N__f91d32a0_4_k_cu_5b9adf50_269966ignoreE)
_ZN40_INTERNAL_f91d32a0_4_k_cu_5b9adf50_269964cuda3std3__442_GLOBAL__N__f91d32a0_4_k_cu_5b9adf50_269966ignoreE:
	.zero		1
	.type		_ZN40_INTERNAL_f91d32a0_4_k_cu_5b9adf50_269964cute7productE,@object
	.size		_ZN40_INTERNAL_f91d32a0_4_k_cu_5b9adf50_269964cute7productE,(_ZN40_INTERNAL_f91d32a0_4_k_cu_5b9adf50_269964cuda3std3__45__cpo3endE - _ZN40_INTERNAL_f91d32a0_4_k_cu_5b9adf50_269964cute7productE)
_ZN40_INTERNAL_f91d32a0_4_k_cu_5b9adf50_269964cute7productE:
	.zero		1
	.type		_ZN40_INTERNAL_f91d32a0_4_k_cu_5b9adf50_269964cuda3std3__45__cpo3endE,@object
	.size		_ZN40_INTERNAL_f91d32a0_4_k_cu_5b9adf50_269964cuda3std3__45__cpo3endE,(_ZN40_INTERNAL_f91d32a0_4_k_cu_5b9adf50_269964cuda3std3__419piecewise_constructE - _ZN40_INTERNAL_f91d32a0_4_k_cu_5b9adf50_269964cuda3std3__45__cpo3endE)
_ZN40_INTERNAL_f91d32a0_4_k_cu_5b9adf50_269964cuda3std3__45__cpo3endE:
	.zero		1
	.type		_ZN40_INTERNAL_f91d32a0_4_k_cu_5b9adf50_269964cuda3std3__419piecewise_constructE,@object
	.size		_ZN40_INTERNAL_f91d32a0_4_k_cu_5b9adf50_269964cuda3std3__419piecewise_constructE,(_ZN40_INTERNAL_f91d32a0_4_k_cu_5b9adf50_269964cuda3std3__45__cpo4cendE - _ZN40_INTERNAL_f91d32a0_4_k_cu_5b9adf50_269964cuda3std3__419piecewise_constructE)
_ZN40_INTERNAL_f91d32a0_4_k_cu_5b9adf50_269964cuda3std3__419piecewise_constructE:
	.zero		1
	.type		_ZN40_INTERNAL_f91d32a0_4_k_cu_5b9adf50_269964cuda3std3__45__cpo4cendE,@object
	.size		_ZN40_INTERNAL_f91d32a0_4_k_cu_5b9adf50_269964cuda3std3__45__cpo4cendE,(_ZN40_INTERNAL_f91d32a0_4_k_cu_5b9adf50_269964cuda3std6ranges3__45__cpo4swapE - _ZN40_INTERNAL_f91d32a0_4_k_cu_5b9adf50_269964cuda3std3__45__cpo4cendE)
_ZN40_INTERNAL_f91d32a0_4_k_cu_5b9adf50_269964cuda3std3__45__cpo4cendE:
	.zero		1
	.type		_ZN40_INTERNAL_f91d32a0_4_k_cu_5b9adf50_269964cuda3std6ranges3__45__cpo4swapE,@object
	.size		_ZN40_INTERNAL_f91d32a0_4_k_cu_5b9adf50_269964cuda3std6ranges3__45__cpo4swapE,(.L_10 - _ZN40_INTERNAL_f91d32a0_4_k_cu_5b9adf50_269964cuda3std6ranges3__45__cpo4swapE)
_ZN40_INTERNAL_f91d32a0_4_k_cu_5b9adf50_269964cuda3std6ranges3__45__cpo4swapE:
	.zero		1
.L_10:


//--------------------- .nv.constant0._ZN7cutlass13device_kernelINS_4gemm6kernel13GemmUniversalIN4cute5tupleIJiiiiEEENS1_10collective13CollectiveMmaINS1_35MainloopSm100TmaUmmaWarpSpecializedILi72ELi2ELi4ENS5_IJNS4_1CILi4EEESB_NSA_ILi1EEEEEEEENS5_IJNSA_ILi128EEENSA_ILi64EEENSA_ILi32EEEEEENS_12float_e5m2_tENS5_IJlSC_lEEESJ_SK_NS4_8TiledMMAINS4_8MMA_AtomIJNS4_10MMA_TraitsINS4_25SM100_MMA_F8F6F4_2x1SM_SSEJSJ_SJ_fSF_SG_NS4_17integral_constantINS4_4UMMA5MajorELSR_0EEESS_NSP_INSQ_7ScaleInELST_0EEESU_EEEEEENS4_6LayoutINS5_IJSC_SC_SC_EEENS5_IJNSA_ILi0EEESZ_SZ_EEEEENS5_IJNS4_10UnderscoreES12_S12_EEEEENS4_28SM100_TMA_2SM_LOAD_MULTICASTENS4_14ComposedLayoutINS4_7SwizzleILi1ELi4ELi3EEENS4_18smem_ptr_flag_bitsILi8EEENSX_INS5_IJNSA_ILi8EEESH_EEENS5_IJSH_SC_EEEEEEEvNS4_8identityES15_S1F_vS1G_EENS_8epilogue10collective18CollectiveEpilogueINS1I_23Sm100TmaWarpSpecializedILi1ELi1ELi32ELb0ELb0EEEJNS5_IJSG_SG_SH_EEENS5_IJNSX_ISG_SC_EES1O_EEESJ_SK_SJ_SK_NS1I_6fusion15FusionCallbacksIS1M_NS1Q_17LinearCombinationISJ_fSJ_fLNS_15FloatRoundStyleE2EEES1N_S1P_JEEENS4_5SM1004TMEM4LOAD26SM100_TMEM_LOAD_32dp32b32xENS4_13SM90_TMA_LOADENS16_INS17_ILi2ELi4ELi3EEES1A_NSX_INS5_IJS1B_SG_EEENS5_IJSG_SC_EEEEEEENS4_39AutoVectorizingCopyWithAssumedAlignmentILi128EEENS4_14SM90_TMA_STOREES25_S27_S27_EEEvvEEEEvNT_6ParamsE --------------------------
	.section	.nv.constant0._ZN7cutlass13device_kernelINS_4gemm6kernel13GemmUniversalIN4cute5tupleIJiiiiEEENS1_10collective13CollectiveMmaINS1_35MainloopSm100TmaUmmaWarpSpecializedILi72ELi2ELi4ENS5_IJNS4_1CILi4EEESB_NSA_ILi1EEEEEEEENS5_IJNSA_ILi128EEENSA_ILi64EEENSA_ILi32EEEEEENS_12float_e5m2_tENS5_IJlSC_lEEESJ_SK_NS4_8TiledMMAINS4_8MMA_AtomIJNS4_10MMA_TraitsINS4_25SM100_MMA_F8F6F4_2x1SM_SSEJSJ_SJ_fSF_SG_NS4_17integral_constantINS4_4UMMA5MajorELSR_0EEESS_NSP_INSQ_7ScaleInELST_0EEESU_EEEEEENS4_6LayoutINS5_IJSC_SC_SC_EEENS5_IJNSA_ILi0EEESZ_SZ_EEEEENS5_IJNS4_10UnderscoreES12_S12_EEEEENS4_28SM100_TMA_2SM_LOAD_MULTICASTENS4_14ComposedLayoutINS4_7SwizzleILi1ELi4ELi3EEENS4_18smem_ptr_flag_bitsILi8EEENSX_INS5_IJNSA_ILi8EEESH_EEENS5_IJSH_SC_EEEEEEEvNS4_8identityES15_S1F_vS1G_EENS_8epilogue10collective18CollectiveEpilogueINS1I_23Sm100TmaWarpSpecializedILi1ELi1ELi32ELb0ELb0EEEJNS5_IJSG_SG_SH_EEENS5_IJNSX_ISG_SC_EES1O_EEESJ_SK_SJ_SK_NS1I_6fusion15FusionCallbacksIS1M_NS1Q_17LinearCombinationISJ_fSJ_fLNS_15FloatRoundStyleE2EEES1N_S1P_JEEENS4_5SM1004TMEM4LOAD26SM100_TMEM_LOAD_32dp32b32xENS4_13SM90_TMA_LOADENS16_INS17_ILi2ELi4ELi3EEES1A_NSX_INS5_IJS1B_SG_EEENS5_IJSG_SC_EEEEEEENS4_39AutoVectorizingCopyWithAssumedAlignmentILi128EEENS4_14SM90_TMA_STOREES25_S27_S27_EEEvvEEEEvNT_6ParamsE,"a",@progbits
	.sectionflags	@""
	.align	4
.nv.constant0._ZN7cutlass13device_kernelINS_4gemm6kernel13GemmUniversalIN4cute5tupleIJiiiiEEENS1_10collective13CollectiveMmaINS1_35MainloopSm100TmaUmmaWarpSpecializedILi72ELi2ELi4ENS5_IJNS4_1CILi4EEESB_NSA_ILi1EEEEEEEENS5_IJNSA_ILi128EEENSA_ILi64EEENSA_ILi32EEEEEENS_12float_e5m2_tENS5_IJlSC_lEEESJ_SK_NS4_8TiledMMAINS4_8MMA_AtomIJNS4_10MMA_TraitsINS4_25SM100_MMA_F8F6F4_2x1SM_SSEJSJ_SJ_fSF_SG_NS4_17integral_constantINS4_4UMMA5MajorELSR_0EEESS_NSP_INSQ_7ScaleInELST_0EEESU_EEEEEENS4_6LayoutINS5_IJSC_SC_SC_EEENS5_IJNSA_ILi0EEESZ_SZ_EEEEENS5_IJNS4_10UnderscoreES12_S12_EEEEENS4_28SM100_TMA_2SM_LOAD_MULTICASTENS4_14ComposedLayoutINS4_7SwizzleILi1ELi4ELi3EEENS4_18smem_ptr_flag_bitsILi8EEENSX_INS5_IJNSA_ILi8EEESH_EEENS5_IJSH_SC_EEEEEEEvNS4_8identityES15_S1F_vS1G_EENS_8epilogue10collective18CollectiveEpilogueINS1I_23Sm100TmaWarpSpecializedILi1ELi1ELi32ELb0ELb0EEEJNS5_IJSG_SG_SH_EEENS5_IJNSX_ISG_SC_EES1O_EEESJ_SK_SJ_SK_NS1I_6fusion15FusionCallbacksIS1M_NS1Q_17LinearCombinationISJ_fSJ_fLNS_15FloatRoundStyleE2EEES1N_S1P_JEEENS4_5SM1004TMEM4LOAD26SM100_TMEM_LOAD_32dp32b32xENS4_13SM90_TMA_LOADENS16_INS17_ILi2ELi4ELi3EEES1A_NSX_INS5_IJS1B_SG_EEENS5_IJSG_SC_EEEEEEENS4_39AutoVectorizingCopyWithAssumedAlignmentILi128EEENS4_14SM90_TMA_STOREES25_S27_S27_EEEvvEEEEvNT_6ParamsE:
	.zero		2944


//--------------------- SYMBOLS --------------------------

	.type		.nv.reservedSmem.offset0,@object
	.size		.nv.reservedSmem.offset0,0x4
	.type		.nv.reservedSmem.cap,@object
	.size		.nv.reservedSmem.cap,0x4
	.type		__assertfail,@function
